def matmul_kernel(
    a_ptr,
    b_ptr,
    c_ptr,
    M,
    N,
    K,
    stride_am,
    stride_ak,
    stride_bk,
    stride_bn,
    stride_cm,
    stride_cn,
    BLOCK_M: tl.constexpr,
    BLOCK_N: tl.constexpr,
    BLOCK_K: tl.constexpr,
    GROUP_M: tl.constexpr,
):
    pid = tl.program_id(axis=0)
    num_pid_m = tl.cdiv(M, BLOCK_M)
    num_pid_n = tl.cdiv(N, BLOCK_N)
    num_pid_in_group = GROUP_M * num_pid_n
    group_id = pid // num_pid_in_group
    first_pid_m = group_id * GROUP_M
    group_size_m = min(num_pid_m - first_pid_m, GROUP_M)
    pid_m = first_pid_m + ((pid % num_pid_in_group) % group_size_m)
    pid_n = (pid % num_pid_in_group) // group_size_m

    offs_am = (pid_m * BLOCK_M + tl.arange(0, BLOCK_M)) % M
    offs_bn = (pid_n * BLOCK_N + tl.arange(0, BLOCK_N)) % N
    offs_k = tl.arange(0, BLOCK_K)
    a_ptrs = a_ptr + offs_am[:, None] * stride_am + offs_k[None, :] * stride_ak
    b_ptrs = b_ptr + offs_k[:, None] * stride_bk + offs_bn[None, :] * stride_bn

    acc = tl.zeros((BLOCK_M, BLOCK_N), dtype=tl.float32)
    for kk in range(0, tl.cdiv(K, BLOCK_K)):
        a = tl.load(a_ptrs, mask=offs_k[None, :] < K - kk * BLOCK_K, other=0.0)
        b = tl.load(b_ptrs, mask=offs_k[:, None] < K - kk * BLOCK_K, other=0.0)
        acc = tl.dot(a, b, acc)
        a_ptrs += BLOCK_K * stride_ak
        b_ptrs += BLOCK_K * stride_bk

    c = acc.to(c_ptr.dtype.element_ty)
    offs_cm = pid_m * BLOCK_M + tl.arange(0, BLOCK_M)
    offs_cn = pid_n * BLOCK_N + tl.arange(0, BLOCK_N)
    c_ptrs = c_ptr + offs_cm[:, None] * stride_cm + offs_cn[None, :] * stride_cn
    mask = (offs_cm[:, None] < M) & (offs_cn[None, :] < N)
    tl.store(c_ptrs, c, mask=mask)

# config = {"BLOCK_K": 32, "BLOCK_M": 64, "BLOCK_N": 32, "GROUP_M": 8, "arch": "sm_100", "dtype": "fp16", "num_ctas": 1, "num_stages": 2, "num_warps": 8}
# arch = sm_100


// ===== COMPILED SASS (sm_100a) =====

	.target	sm_100a

	.elftype	@"ET_EXEC"


//--------------------- .note.nv.tkinfo           --------------------------
	.section	.note.nv.tkinfo,"",@"SHT_NOTE"
	.sectionflags	@"SHF_NOTE_NV_TKINFO"
	.tkinfo
        /*0018*/ 	.word	0x00000081
        /*0030*/ 	.string	""
        /*0030*/ 	.string	"ptxas-blackwell"
        /*0030*/ 	.string	"Cuda compilation tools, release 12.9, V12.9.86"
        /*0030*/ 	.string	"Build cuda_12.9.r12.9/compiler.36037853_0"
        /*0030*/ 	.string	"-v  -suppress-debug-info  -lineinfo  -arch sm_100a "



//--------------------- .note.nv.cuver            --------------------------
	.section	.note.nv.cuver,"",@"SHT_NOTE"
	.sectionflags	@"SHF_NOTE_NV_CUVER"
        /*0018*/ 	.short	0x0001
        /*001a*/ 	.short	0x0064
        /*001c*/ 	.short	0x0001
        /*001e*/ 	.short	0x0000
        /*0020*/ 	.short	0x0001
        /*0022*/ 	.short	0x0000


//--------------------- .nv.info                  --------------------------
	.section	.nv.info,"",@"SHT_CUDA_INFO"
	.align	4


	//----- nvinfo : EIATTR_REGCOUNT
	.align		4
        /*0000*/ 	.byte	0x04, 0x2f
        /*0002*/ 	.short	(.L_4 - .L_3)
	.align		4
.L_3:
        /*0004*/ 	.word	index@(matmul_kernel)
        /*0008*/ 	.word	0x0000003c


	//----- nvinfo : EIATTR_FRAME_SIZE
	.align		4
.L_4:
        /*000c*/ 	.byte	0x04, 0x11
        /*000e*/ 	.short	(.L_6 - .L_5)
	.align		4
.L_5:
        /*0010*/ 	.word	index@($__internal_2_$__cuda_sm10x_tcgen05_guardrail_trap_unallocated_columns_being_dealloced)
        /*0014*/ 	.word	0x00000000


	//----- nvinfo : EIATTR_FRAME_SIZE
	.align		4
.L_6:
        /*0018*/ 	.byte	0x04, 0x11
        /*001a*/ 	.short	(.L_8 - .L_7)
	.align		4
.L_7:
        /*001c*/ 	.word	index@($__internal_1_$__cuda_sm10x_tcgen05_guardrail_trap_phase_invalid_during_alloc)
        /*0020*/ 	.word	0x00000000


	//----- nvinfo : EIATTR_FRAME_SIZE
	.align		4
.L_8:
        /*0024*/ 	.byte	0x04, 0x11
        /*0026*/ 	.short	(.L_10 - .L_9)
	.align		4
.L_9:
        /*0028*/ 	.word	index@($__internal_0_$__cuda_sm10x_tcgen05_guardrail_trap_col_being_dealloced_not_returned_by_alloc)
        /*002c*/ 	.word	0x00000000


	//----- nvinfo : EIATTR_FRAME_SIZE
	.align		4
.L_10:
        /*0030*/ 	.byte	0x04, 0x11
        /*0032*/ 	.short	(.L_12 - .L_11)
	.align		4
.L_11:
        /*0034*/ 	.word	index@(matmul_kernel)
        /*0038*/ 	.word	0x00000000


	//----- nvinfo : EIATTR_MIN_STACK_SIZE
	.align		4
.L_12:
        /*003c*/ 	.byte	0x04, 0x12
        /*003e*/ 	.short	(.L_14 - .L_13)
	.align		4
.L_13:
        /*0040*/ 	.word	index@(matmul_kernel)
        /*0044*/ 	.word	0x00000000
.L_14:


//--------------------- .nv.info.matmul_kernel    --------------------------
	.section	.nv.info.matmul_kernel,"",@"SHT_CUDA_INFO"
	.sectionflags	@""
	.align	4


	//----- nvinfo : EIATTR_CUDA_API_VERSION
	.align		4
        /*0000*/ 	.byte	0x04, 0x37
        /*0002*/ 	.short	(.L_16 - .L_15)
.L_15:
        /*0004*/ 	.word	0x00000081


	//----- nvinfo : EIATTR_KPARAM_INFO
	.align		4
.L_16:
        /*0008*/ 	.byte	0x04, 0x17
        /*000a*/ 	.short	(.L_18 - .L_17)
.L_17:
        /*000c*/ 	.word	0x00000000
        /*0010*/ 	.short	0x000d
        /*0012*/ 	.short	0x0048
        /*0014*/ 	.byte	0x00, 0xf4, 0x21, 0x00


	//----- nvinfo : EIATTR_KPARAM_INFO
	.align		4
.L_18:
        /*0018*/ 	.byte	0x04, 0x17
        /*001a*/ 	.short	(.L_20 - .L_19)
.L_19:
        /*001c*/ 	.word	0x00000000
        /*0020*/ 	.short	0x000c
        /*0022*/ 	.short	0x0040
        /*0024*/ 	.byte	0x00, 0xf4, 0x21, 0x00


	//----- nvinfo : EIATTR_KPARAM_INFO
	.align		4
.L_20:
        /*0028*/ 	.byte	0x04, 0x17
        /*002a*/ 	.short	(.L_22 - .L_21)
.L_21:
        /*002c*/ 	.word	0x00000000
        /*0030*/ 	.short	0x000b
        /*0032*/ 	.short	0x0038
        /*0034*/ 	.byte	0x00, 0xf0, 0x11, 0x00


	//----- nvinfo : EIATTR_KPARAM_INFO
	.align		4
.L_22:
        /*0038*/ 	.byte	0x04, 0x17
        /*003a*/ 	.short	(.L_24 - .L_23)
.L_23:
        /*003c*/ 	.word	0x00000000
        /*0040*/ 	.short	0x000a
        /*0042*/ 	.short	0x0034
        /*0044*/ 	.byte	0x00, 0xf0, 0x11, 0x00


	//----- nvinfo : EIATTR_KPARAM_INFO
	.align		4
.L_24:
        /*0048*/ 	.byte	0x04, 0x17
        /*004a*/ 	.short	(.L_26 - .L_25)
.L_25:
        /*004c*/ 	.word	0x00000000
        /*0050*/ 	.short	0x0009
        /*0052*/ 	.short	0x0030
        /*0054*/ 	.byte	0x00, 0xf0, 0x11, 0x00


	//----- nvinfo : EIATTR_KPARAM_INFO
	.align		4
.L_26:
        /*0058*/ 	.byte	0x04, 0x17
        /*005a*/ 	.short	(.L_28 - .L_27)
.L_27:
        /*005c*/ 	.word	0x00000000
        /*0060*/ 	.short	0x0008
        /*0062*/ 	.short	0x002c
        /*0064*/ 	.byte	0x00, 0xf0, 0x11, 0x00


	//----- nvinfo : EIATTR_KPARAM_INFO
	.align		4
.L_28:
        /*0068*/ 	.byte	0x04, 0x17
        /*006a*/ 	.short	(.L_30 - .L_29)
.L_29:
        /*006c*/ 	.word	0x00000000
        /*0070*/ 	.short	0x0007
        /*0072*/ 	.short	0x0028
        /*0074*/ 	.byte	0x00, 0xf0, 0x11, 0x00


	//----- nvinfo : EIATTR_KPARAM_INFO
	.align		4
.L_30:
        /*0078*/ 	.byte	0x04, 0x17
        /*007a*/ 	.short	(.L_32 - .L_31)
.L_31:
        /*007c*/ 	.word	0x00000000
        /*0080*/ 	.short	0x0006
        /*0082*/ 	.short	0x0024
        /*0084*/ 	.byte	0x00, 0xf0, 0x11, 0x00


	//----- nvinfo : EIATTR_KPARAM_INFO
	.align		4
.L_32:
        /*0088*/ 	.byte	0x04, 0x17
        /*008a*/ 	.short	(.L_34 - .L_33)
.L_33:
        /*008c*/ 	.word	0x00000000
        /*0090*/ 	.short	0x0005
        /*0092*/ 	.short	0x0020
        /*0094*/ 	.byte	0x00, 0xf0, 0x11, 0x00


	//----- nvinfo : EIATTR_KPARAM_INFO
	.align		4
.L_34:
        /*0098*/ 	.byte	0x04, 0x17
        /*009a*/ 	.short	(.L_36 - .L_35)
.L_35:
        /*009c*/ 	.word	0x00000000
        /*00a0*/ 	.short	0x0004
        /*00a2*/ 	.short	0x001c
        /*00a4*/ 	.byte	0x00, 0xf0, 0x11, 0x00


	//----- nvinfo : EIATTR_KPARAM_INFO
	.align		4
.L_36:
        /*00a8*/ 	.byte	0x04, 0x17
        /*00aa*/ 	.short	(.L_38 - .L_37)
.L_37:
        /*00ac*/ 	.word	0x00000000
        /*00b0*/ 	.short	0x0003
        /*00b2*/ 	.short	0x0018
        /*00b4*/ 	.byte	0x00, 0xf0, 0x11, 0x00


	//----- nvinfo : EIATTR_KPARAM_INFO
	.align		4
.L_38:
        /*00b8*/ 	.byte	0x04, 0x17
        /*00ba*/ 	.short	(.L_40 - .L_39)
.L_39:
        /*00bc*/ 	.word	0x00000000
        /*00c0*/ 	.short	0x0002
        /*00c2*/ 	.short	0x0010
        /*00c4*/ 	.byte	0x00, 0xf4, 0x21, 0x00


	//----- nvinfo : EIATTR_KPARAM_INFO
	.align		4
.L_40:
        /*00c8*/ 	.byte	0x04, 0x17
        /*00ca*/ 	.short	(.L_42 - .L_41)
.L_41:
        /*00cc*/ 	.word	0x00000000
        /*00d0*/ 	.short	0x0001
        /*00d2*/ 	.short	0x0008
        /*00d4*/ 	.byte	0x00, 0xf4, 0x21, 0x00


	//----- nvinfo : EIATTR_KPARAM_INFO
	.align		4
.L_42:
        /*00d8*/ 	.byte	0x04, 0x17
        /*00da*/ 	.short	(.L_44 - .L_43)
.L_43:
        /*00dc*/ 	.word	0x00000000
        /*00e0*/ 	.short	0x0000
        /*00e2*/ 	.short	0x0000
        /*00e4*/ 	.byte	0x00, 0xf4, 0x21, 0x00


	//----- nvinfo : EIATTR_AT_ENTRY_FRAGMENTS
	.align		4
.L_44:
        /*00e8*/ 	.byte	0x04, 0x4f
        /*00ea*/ 	.short	(.L_46 - .L_45)


	//   ....[0]....
.L_45:
        /*00ec*/ 	.word	0x00000004


	//----- nvinfo : EIATTR_RESERVED_SMEM_USED
	.align		4
.L_46:
        /*00f0*/ 	.byte	0x01, 0x41
	.zero		2


	//----- nvinfo : EIATTR_SPARSE_MMA_MASK
	.align		4
        /*00f4*/ 	.byte	0x03, 0x50
        /*00f6*/ 	.short	0x0000


	//----- nvinfo : EIATTR_TCGEN05_1CTA_USED
	.align		4
        /*00f8*/ 	.byte	0x01, 0x51
	.zero		2


	//----- nvinfo : EIATTR_MAXREG_COUNT
	.align		4
        /*00fc*/ 	.byte	0x03, 0x1b
        /*00fe*/ 	.short	0x00ff


	//----- nvinfo : EIATTR_NUM_BARRIERS
	.align		4
        /*0100*/ 	.byte	0x02, 0x4c
        /*0102*/ 	.byte	0x01
	.zero		1


	//----- nvinfo : EIATTR_INT_WARP_WIDE_INSTR_OFFSETS
	.align		4
        /*0104*/ 	.byte	0x04, 0x31
        /*0106*/ 	.short	(.L_48 - .L_47)


	//   ....[0]....
.L_47:
        /*0108*/ 	.word	0x00000fc0


	//   ....[1]....
        /*010c*/ 	.word	0x00000fd0


	//   ....[2]....
        /*0110*/ 	.word	0x00001660


	//   ....[3]....
        /*0114*/ 	.word	0x00002cc0


	//   ....[4]....
        /*0118*/ 	.word	0x00002d10


	//----- nvinfo : EIATTR_COOP_GROUP_MASK_REGIDS
	.align		4
.L_48:
        /*011c*/ 	.byte	0x04, 0x29
        /*011e*/ 	.short	(.L_50 - .L_49)


	//   ....[0]....
.L_49:
        /*0120*/ 	.word	0xffffffff


	//   ....[1]....
        /*0124*/ 	.word	0xffffffff


	//   ....[2]....
        /*0128*/ 	.word	0xffffffff


	//   ....[3]....
        /*012c*/ 	.word	0xffffffff


	//----- nvinfo : EIATTR_COOP_GROUP_INSTR_OFFSETS
	.align		4
.L_50:
        /*0130*/ 	.byte	0x04, 0x28
        /*0132*/ 	.short	(.L_52 - .L_51)


	//   ....[0]....
.L_51:
        /*0134*/ 	.word	0x00000070


	//   ....[1]....
        /*0138*/ 	.word	0x00000320


	//   ....[2]....
        /*013c*/ 	.word	0x00002b60


	//   ....[3]....
        /*0140*/ 	.word	0x00002dc0


	//----- nvinfo : EIATTR_VRC_CTA_INIT_COUNT
	.align		4
.L_52:
        /*0144*/ 	.byte	0x02, 0x4a
        /*0146*/ 	.byte	0x80
	.zero		1


	//----- nvinfo : EIATTR_MBARRIER_INSTR_OFFSETS
	.align		4
        /*0148*/ 	.byte	0x04, 0x39
        /*014a*/ 	.short	(.L_54 - .L_53)


	//   ....[0]....
.L_53:
        /*014c*/ 	.word	0x000010f0
        /*0150*/ 	.word	0x000000ff
        /*0154*/ 	.word	0x00000000
        /*0158*/ 	.short	0x0100
        /*015a*/ 	.byte	0x0a
	.zero		1


	//   ....[1]....
        /*015c*/ 	.word	0x00001690
        /*0160*/ 	.word	0x000000ff
        /*0164*/ 	.word	0x00003008
        /*0168*/ 	.short	0x0100
        /*016a*/ 	.byte	0x0c
	.zero		1


	//   ....[2]....
        /*016c*/ 	.word	0x00001d20
        /*0170*/ 	.word	0x000000ff
        /*0174*/ 	.word	0x00000000
        /*0178*/ 	.short	0x010a
        /*017a*/ 	.byte	0x0a
	.zero		1


	//   ....[3]....
        /*017c*/ 	.word	0x00002510
        /*0180*/ 	.word	0x000000ff
        /*0184*/ 	.word	0x00000000
        /*0188*/ 	.short	0x010a
        /*018a*/ 	.byte	0x0a
	.zero		1


	//   ....[4]....
        /*018c*/ 	.word	0x00002670
        /*0190*/ 	.word	0x000000ff
        /*0194*/ 	.word	0x00003000
        /*0198*/ 	.short	0x0108
        /*019a*/ 	.byte	0x0c
	.zero		1


	//   ....[5]....
        /*019c*/ 	.word	0x00002790
        /*01a0*/ 	.word	0x000000ff
        /*01a4*/ 	.word	0x00003008
        /*01a8*/ 	.short	0x0108
        /*01aa*/ 	.byte	0x0c
	.zero		1


	//   ....[6]....
        /*01ac*/ 	.word	0x00002de0
        /*01b0*/ 	.word	0x000000ff
        /*01b4*/ 	.word	0x00000000
        /*01b8*/ 	.short	0x010a
        /*01ba*/ 	.byte	0x0a
	.zero		1


	//   ....[7]....
        /*01bc*/ 	.word	0x00002e10
        /*01c0*/ 	.word	0x000000ff
        /*01c4*/ 	.word	0x00000000
        /*01c8*/ 	.short	0x010a
        /*01ca*/ 	.byte	0x0a
	.zero		1


	//----- nvinfo : EIATTR_NUM_MBARRIERS
	.align		4
.L_54:
        /*01cc*/ 	.byte	0x03, 0x38
        /*01ce*/ 	.short	0x0002


	//----- nvinfo : EIATTR_EXIT_INSTR_OFFSETS
	.align		4
        /*01d0*/ 	.byte	0x04, 0x1c
        /*01d2*/ 	.short	(.L_56 - .L_55)


	//   ....[0]....
.L_55:
        /*01d4*/ 	.word	0x00002dd0


	//----- nvinfo : EIATTR_REQNTID
	.align		4
.L_56:
        /*01d8*/ 	.byte	0x04, 0x10
        /*01da*/ 	.short	(.L_58 - .L_57)
.L_57:
        /*01dc*/ 	.word	0x00000100
        /*01e0*/ 	.word	0x00000001
        /*01e4*/ 	.word	0x00000001


	//----- nvinfo : EIATTR_CRS_STACK_SIZE
	.align		4
.L_58:
        /*01e8*/ 	.byte	0x04, 0x1e
        /*01ea*/ 	.short	(.L_60 - .L_59)
.L_59:
        /*01ec*/ 	.word	0x00000000


	//----- nvinfo : EIATTR_CBANK_PARAM_SIZE
	.align		4
.L_60:
        /*01f0*/ 	.byte	0x03, 0x19
        /*01f2*/ 	.short	0x0050


	//----- nvinfo : EIATTR_PARAM_CBANK
	.align		4
        /*01f4*/ 	.byte	0x04, 0x0a
        /*01f6*/ 	.short	(.L_62 - .L_61)
	.align		4
.L_61:
        /*01f8*/ 	.word	index@(.nv.constant0.matmul_kernel)
        /*01fc*/ 	.short	0x0380
        /*01fe*/ 	.short	0x0050


	//----- nvinfo : EIATTR_SW_WAR
	.align		4
.L_62:
        /*0200*/ 	.byte	0x04, 0x36
        /*0202*/ 	.short	(.L_64 - .L_63)
.L_63:
        /*0204*/ 	.word	0x00000008
.L_64:


//--------------------- .nv.compat                --------------------------
	.section	.nv.compat,"",@"SHT_CUDA_COMPAT_INFO"
	.align	4
        /*0000*/ 	.byte	0x02, 0x02, 0x02, 0x00, 0x02, 0x05, 0x05, 0x00, 0x02, 0x03, 0x00, 0x00, 0x02, 0x06, 0x01, 0x00


//--------------------- .nv.callgraph             --------------------------
	.section	.nv.callgraph,"",@"SHT_CUDA_CALLGRAPH"
	.align	4
	.sectionentsize	8
	.align		4
        /*0000*/ 	.word	0x00000000
	.align		4
        /*0004*/ 	.word	0xffffffff
	.align		4
        /*0008*/ 	.word	0x00000000
	.align		4
        /*000c*/ 	.word	0xfffffffe
	.align		4
        /*0010*/ 	.word	0x00000000
	.align		4
        /*0014*/ 	.word	0xfffffffd
	.align		4
        /*0018*/ 	.word	0x00000000
	.align		4
        /*001c*/ 	.word	0xfffffffc


//--------------------- .text.matmul_kernel       --------------------------
	.section	.text.matmul_kernel,"ax",@progbits
	.align	128
        .global         matmul_kernel
        .type           matmul_kernel,@function
        .size           matmul_kernel,(.L_x_20 - matmul_kernel)
        .other          matmul_kernel,@"STO_CUDA_ENTRY STV_DEFAULT"
matmul_kernel:
.text.matmul_kernel:
[----:B------:R-:W0:Y:S01]  /*0000*/  LDC R1, c[0x0][0x37c] ;  /* 0x0000df00ff017b82 */ /* 0x000e220000000800 */
[----:B------:R-:W1:Y:S01]  /*0010*/  S2R R14, SR_TID.X ;  /* 0x00000000000e7919 */ /* 0x000e620000002100 */
[----:B------:R-:W2:Y:S01]  /*0020*/  LDCU.64 UR28, c[0x0][0x358] ;  /* 0x00006b00ff1c77ac */ /* 0x000ea20008000a00 */
[----:B-1----:R-:W-:-:S13]  /*0030*/  ISETP.GE.U32.AND P0, PT, R14, 0x20, PT ;  /* 0x000000200e00780c */ /* 0x002fda0003f06070 */
[----:B------:R-:W-:Y:S02]  /*0040*/  VOTEU.ANY UP0, P0 ;  /* 0x0000000000ff7886 */ /* 0x000fe40000000100 */
[----:B0-2---:R-:W-:Y:S05]  /*0050*/  BRA.U UP0, `(.L_x_0) ;  /* 0x0000000100b47547 */ /* 0x005fea000b800000 */
[----:B------:R-:W0:Y:S01]  /*0060*/  S2UR UR6, SR_CgaCtaId ;  /* 0x00000000000679c3 */ /* 0x000e220000008800 */
[----:B------:R-:W-:Y:S01]  /*0070*/  NOP ;  /* 0x0000000000007918 */ /* 0x000fe20000000000 */
[----:B------:R-:W-:Y:S02]  /*0080*/  UMOV UR4, 0x40 ;  /* 0x0000004000047882 */ /* 0x000fe40000000000 */
[----:B0-----:R-:W-:-:S09]  /*0090*/  ULEA UR4, UR6, UR4, 0x18 ;  /* 0x0000000406047291 */ /* 0x001fd2000f8ec0ff */
[----:B------:R-:W0:Y:S01]  /*00a0*/  LDS.U8 R0, [UR4] ;  /* 0x00000004ff007984 */ /* 0x000e220008000000 */
[----:B------:R-:W-:Y:S02]  /*00b0*/  UMOV UR4, 0x400 ;  /* 0x0000040000047882 */ /* 0x000fe40000000000 */
[----:B------:R-:W-:Y:S01]  /*00c0*/  ULEA UR4, UR6, UR4, 0x18 ;  /* 0x0000000406047291 */ /* 0x000fe2000f8ec0ff */
[----:B0-----:R-:W-:-:S13]  /*00d0*/  ISETP.NE.AND P0, PT, R0, RZ, PT ;  /* 0x000000ff0000720c */ /* 0x001fda0003f05270 */
[----:B------:R-:W-:Y:S05]  /*00e0*/  @P0 BRA `(.L_x_1) ;  /* 0x0000000000780947 */ /* 0x000fea0003800000 */
[----:B------:R-:W-:-:S13]  /*00f0*/  ELECT P0, URZ, PT ;  /* 0x0000000000ff782f */ /* 0x000fda0003800000 */
[----:B------:R-:W-:Y:S05]  /*0100*/  @!P0 BRA `(.L_x_2) ;  /* 0x0000000000808947 */ /* 0x000fea0003800000 */
[----:B------:R-:W-:Y:S01]  /*0110*/  UMOV UR5, 0x1 ;  /* 0x0000000100057882 */ /* 0x000fe20000000000 */
[----:B------:R-:W-:-:S04]  /*0120*/  IMAD.MOV.U32 R4, RZ, RZ, 0x1 ;  /* 0x00000001ff047424 */ /* 0x000fc800078e00ff */
[----:B------:R-:W-:Y:S04]  /*0130*/  DEPBAR.LE SB0, 0x36 ;  /* 0x00008d800000791a */ /* 0x000fe80000000000 */
[----:B------:R-:W0:Y:S02]  /*0140*/  UTCATOMSWS.FIND_AND_SET.ALIGN UP1, UR5, UR5 ;  /* 0x00000005000575e3 */ /* 0x000e240008020800 */
[----:B0-----:R-:W-:-:S04]  /*0150*/  PLOP3.LUT P0, PT, PT, PT, UP1, 0x80, 0x8 ;  /* 0x000000000008781c */ /* 0x001fc80003f0f018 */
[----:B------:R-:W-:-:S04]  /*0160*/  SEL R0, RZ, 0xffffffff, !P0 ;  /* 0xffffffffff007807 */ /* 0x000fc80004000000 */
[----:B------:R-:W-:Y:S01]  /*0170*/  ISETP.NE.AND P0, PT, R0, RZ, PT ;  /* 0x000000ff0000720c */ /* 0x000fe20003f05270 */
[----:B------:R-:W-:-:S12]  /*0180*/  IMAD.U32 R0, RZ, RZ, UR5 ;  /* 0x00000005ff007e24 */ /* 0x000fd8000f8e00ff */
[----:B------:R-:W-:Y:S05]  /*0190*/  @P0 BRA `(.L_x_3) ;  /* 0x0000000000240947 */ /* 0x000fea0003800000 */
.L_x_4:
[----:B------:R-:W-:Y:S05]  /*01a0*/  NANOSLEEP 0x64 ;  /* 0x000000640000795d */ /* 0x000fea0003800000 */
[----:B------:R-:W-:-:S05]  /*01b0*/  UMOV UR5, 0x1 ;  /* 0x0000000100057882 */ /* 0x000fca0000000000 */
[----:B------:R-:W-:Y:S04]  /*01c0*/  DEPBAR.LE SB0, 0x36 ;  /* 0x00008d800000791a */ /* 0x000fe80000000000 */
[----:B------:R-:W0:Y:S02]  /*01d0*/  UTCATOMSWS.FIND_AND_SET.ALIGN UP1, UR5, UR5 ;  /* 0x00000005000575e3 */ /* 0x000e240008020800 */
[----:B0-----:R-:W-:-:S04]  /*01e0*/  PLOP3.LUT P0, PT, PT, PT, UP1, 0x80, 0x8 ;  /* 0x000000000008781c */ /* 0x001fc80003f0f018 */
[----:B------:R-:W-:-:S04]  /*01f0*/  SEL R0, RZ, 0xffffffff, !P0 ;  /* 0xffffffffff007807 */ /* 0x000fc80004000000 */
[----:B------:R-:W-:Y:S01]  /*0200*/  ISETP.NE.AND P0, PT, R0, RZ, PT ;  /* 0x000000ff0000720c */ /* 0x000fe20003f05270 */
[----:B------:R-:W-:-:S12]  /*0210*/  IMAD.U32 R0, RZ, RZ, UR5 ;  /* 0x00000005ff007e24 */ /* 0x000fd8000f8e00ff */
[----:B------:R-:W-:Y:S05]  /*0220*/  @!P0 BRA `(.L_x_4) ;  /* 0xfffffffc00dc8947 */ /* 0x000fea000383ffff */
.L_x_3:
[----:B------:R-:W-:Y:S01]  /*0230*/  VIADD R3, R0, 0x10 ;  /* 0x0000001000037836 */ /* 0x000fe20000000000 */
[----:B------:R-:W-:Y:S01]  /*0240*/  UMOV UR5, 0x50 ;  /* 0x0000005000057882 */ /* 0x000fe20000000000 */
[----:B------:R-:W-:Y:S01]  /*0250*/  SHF.L.U32 R2, R4, R0, RZ ;  /* 0x0000000004027219 */ /* 0x000fe200000006ff */
[----:B------:R-:W-:Y:S01]  /*0260*/  ULEA UR5, UR6, UR5, 0x18 ;  /* 0x0000000506057291 */ /* 0x000fe2000f8ec0ff */
[----:B------:R-:W-:Y:S01]  /*0270*/  IMAD.SHL.U32 R0, R0, 0x20, RZ ;  /* 0x0000002000007824 */ /* 0x000fe200078e00ff */
[----:B------:R-:W-:-:S04]  /*0280*/  SHF.L.U32 R3, R4, R3, RZ ;  /* 0x0000000304037219 */ /* 0x000fc800000006ff */
[----:B------:R-:W-:-:S05]  /*0290*/  LOP3.LUT R2, R3, R2, RZ, 0xfc, !PT ;  /* 0x0000000203027212 */ /* 0x000fca00078efcff */
[----:B------:R0:W-:Y:S04]  /*02a0*/  ATOMS.OR RZ, [UR5], R2 ;  /* 0x00000002ffff798c */ /* 0x0001e8000b000005 */
[----:B------:R0:W-:Y:S01]  /*02b0*/  STS [UR4], R0 ;  /* 0x00000000ff007988 */ /* 0x0001e20008000804 */
[----:B------:R-:W-:Y:S05]  /*02c0*/  BRA `(.L_x_2) ;  /* 0x0000000000107947 */ /* 0x000fea0003800000 */
.L_x_1:
[----:B------:R-:W-:Y:S01]  /*02d0*/  IMAD.MOV.U32 R0, RZ, RZ, -0x1 ;  /* 0xffffffffff007424 */ /* 0x000fe200078e00ff */
[----:B------:R-:W-:-:S04]  /*02e0*/  MOV R2, 0x310 ;  /* 0x0000031000027802 */ /* 0x000fc80000000f00 */
[----:B------:R0:W-:Y:S03]  /*02f0*/  STS [UR4], R0 ;  /* 0x00000000ff007988 */ /* 0x0001e60008000804 */
[----:B0-----:R-:W-:Y:S05]  /*0300*/  CALL.REL.NOINC `($__internal_1_$__cuda_sm10x_tcgen05_guardrail_trap_phase_invalid_during_alloc) ;  /* 0x0000002800d87944 */ /* 0x001fea0003c00000 */
.L_x_2:
[----:B------:R-:W-:Y:S05]  /*0310*/  WARPSYNC.ALL ;  /* 0x0000000000007948 */ /* 0x000fea0003800000 */
[----:B------:R-:W-:Y:S01]  /*0320*/  NOP ;  /* 0x0000000000007918 */ /* 0x000fe20000000000 */
.L_x_0:
[----:B------:R-:W1:Y:S01]  /*0330*/  LDC.64 R8, c[0x0][0x398] ;  /* 0x0000e600ff087b82 */ /* 0x000e620000000a00 */
[----:B------:R-:W2:Y:S01]  /*0340*/  S2R R5, SR_CTAID.X ;  /* 0x0000000000057919 */ /* 0x000ea20000002500 */
[----:B------:R-:W-:Y:S01]  /*0350*/  UMOV UR12, 0x400 ;  /* 0x00000400000c7882 */ /* 0x000fe20000000000 */
[----:B------:R-:W3:Y:S01]  /*0360*/  LDCU UR11, c[0x0][0x3a0] ;  /* 0x00007400ff0b77ac */ /* 0x000ee20008000800 */
[----:B------:R-:W4:Y:S04]  /*0370*/  LDCU.64 UR16, c[0x0][0x3a8] ;  /* 0x00007500ff1077ac */ /* 0x000f280008000a00 */
[----:B------:R-:W5:Y:S01]  /*0380*/  S2UR UR6, SR_CgaCtaId ;  /* 0x00000000000679c3 */ /* 0x000f620000008800 */
[----:B------:R-:W0:Y:S01]  /*0390*/  LDCU UR7, c[0x0][0x3a4] ;  /* 0x00007480ff0777ac */ /* 0x000e220008000800 */
[----:B------:R-:W0:Y:S01]  /*03a0*/  LDCU UR15, c[0x0][0x3b0] ;  /* 0x00007600ff0f77ac */ /* 0x000e220008000800 */
[----:B------:R-:W-:Y:S01]  /*03b0*/  UMOV UR8, 0x1 ;  /* 0x0000000100087882 */ /* 0x000fe20000000000 */
[----:B------:R-:W0:Y:S02]  /*03c0*/  LDCU.128 UR24, c[0x0][0x380] ;  /* 0x00007000ff1877ac */ /* 0x000e240008000c00 */
[----:B01----:R-:W-:Y:S01]  /*03d0*/  VIADD R0, R9, 0x1f ;  /* 0x0000001f09007836 */ /* 0x003fe20000000000 */
[----:B---3--:R-:W-:-:S04]  /*03e0*/  UIADD3 UR30, UPT, UPT, UR11, 0x1f, URZ ;  /* 0x0000001f0b1e7890 */ /* 0x008fc8000fffe0ff */
[----:B------:R-:W-:Y:S01]  /*03f0*/  SHF.R.S32.HI R3, RZ, 0x1f, R0 ;  /* 0x0000001fff037819 */ /* 0x000fe20000011400 */
[----:B------:R-:W-:Y:S02]  /*0400*/  UISETP.GT.AND UP1, UPT, UR30, 0x1f, UPT ;  /* 0x0000001f1e00788c */ /* 0x000fe4000bf24270 */
[----:B-----5:R-:W-:Y:S01]  /*0410*/  ULEA UR12, UR6, UR12, 0x18 ;  /* 0x0000000c060c7291 */ /* 0x020fe2000f8ec0ff */
[----:B------:R-:W-:Y:S01]  /*0420*/  LEA.HI R3, R3, R0, RZ, 0x5 ;  /* 0x0000000003037211 */ /* 0x000fe200078f28ff */
[----:B------:R-:W-:Y:S01]  /*0430*/  BAR.SYNC.DEFER_BLOCKING 0x0 ;  /* 0x0000000000007b1d */ /* 0x000fe20000010000 */
[----:B--2---:R-:W-:Y:S01]  /*0440*/  IABS R10, R5 ;  /* 0x00000005000a7213 */ /* 0x004fe20000000000 */
[----:B------:R-:W-:Y:S01]  /*0450*/  UIADD3 UR10, UPT, UPT, UR12, 0x3000, URZ ;  /* 0x000030000c0a7890 */ /* 0x000fe2000fffe0ff */
[----:B------:R-:W-:-:S05]  /*0460*/  SHF.R.S32.HI R3, RZ, 0x5, R3 ;  /* 0x00000005ff037819 */ /* 0x000fca0000011403 */
[----:B------:R-:W-:-:S05]  /*0470*/  IMAD.SHL.U32 R4, R3, 0x8, RZ ;  /* 0x0000000803047824 */ /* 0x000fca00078e00ff */
[-C--:B------:R-:W-:Y:S02]  /*0480*/  IABS R7, R4.reuse ;  /* 0x0000000400077213 */ /* 0x080fe40000000000 */
[----:B------:R-:W-:Y:S02]  /*0490*/  IABS R12, R4 ;  /* 0x00000004000c7213 */ /* 0x000fe40000000000 */
[----:B------:R-:W0:Y:S01]  /*04a0*/  I2F.RP R0, R7 ;  /* 0x0000000700007306 */ /* 0x000e220000209400 */
[----:B------:R-:W1:Y:S07]  /*04b0*/  LDS R23, [UR12] ;  /* 0x0000000cff177984 */ /* 0x000e6e0008000800 */
[----:B0-----:R-:W0:Y:S02]  /*04c0*/  MUFU.RCP R0, R0 ;  /* 0x0000000000007308 */ /* 0x001e240000001000 */
[----:B0-----:R-:W-:-:S02]  /*04d0*/  VIADD R2, R0, 0xffffffe ;  /* 0x0ffffffe00027836 */ /* 0x001fc40000000000 */
[----:B------:R-:W-:-:S04]  /*04e0*/  IMAD.MOV R0, RZ, RZ, -R12 ;  /* 0x000000ffff007224 */ /* 0x000fc800078e0a0c */
[----:B------:R0:W2:Y:S02]  /*04f0*/  F2I.FTZ.U32.TRUNC.NTZ R3, R2 ;  /* 0x0000000200037305 */ /* 0x0000a4000021f000 */
[----:B0-----:R-:W-:Y:S01]  /*0500*/  IMAD.MOV.U32 R2, RZ, RZ, RZ ;  /* 0x000000ffff027224 */ /* 0x001fe200078e00ff */
[----:B-1----:R-:W-:Y:S01]  /*0510*/  R2UR UR13, R23 ;  /* 0x00000000170d72ca */ /* 0x002fe200000e0000 */
[----:B--2---:R-:W-:-:S04]  /*0520*/  IMAD.MOV R6, RZ, RZ, -R3 ;  /* 0x000000ffff067224 */ /* 0x004fc800078e0a03 */
[----:B------:R-:W-:Y:S02]  /*0530*/  IMAD R11, R6, R7, RZ ;  /* 0x00000007060b7224 */ /* 0x000fe400078e02ff */
[----:B------:R-:W-:Y:S02]  /*0540*/  IMAD.MOV.U32 R6, RZ, RZ, R10 ;  /* 0x000000ffff067224 */ /* 0x000fe400078e000a */
[----:B------:R-:W-:-:S06]  /*0550*/  IMAD.HI.U32 R3, R3, R11, R2 ;  /* 0x0000000b03037227 */ /* 0x000fcc00078e0002 */
[----:B------:R-:W-:-:S04]  /*0560*/  IMAD.HI.U32 R3, R3, R6, RZ ;  /* 0x0000000603037227 */ /* 0x000fc800078e00ff */
[----:B------:R-:W-:Y:S01]  /*0570*/  IMAD R0, R3, R0, R6 ;  /* 0x0000000003007224 */ /* 0x000fe200078e0206 */
[----:B------:R-:W-:Y:S04]  /*0580*/  BAR.SYNC.DEFER_BLOCKING 0x0 ;  /* 0x0000000000007b1d */ /* 0x000fe80000010000 */
[----:B------:R-:W-:-:S13]  /*0590*/  ISETP.GT.U32.AND P1, PT, R7, R0, PT ;  /* 0x000000000700720c */ /* 0x000fda0003f24070 */
[----:B------:R-:W-:Y:S02]  /*05a0*/  @!P1 IMAD.IADD R0, R0, 0x1, -R7 ;  /* 0x0000000100009824 */ /* 0x000fe400078e0a07 */
[----:B------:R-:W-:Y:S01]  /*05b0*/  @!P1 VIADD R3, R3, 0x1 ;  /* 0x0000000103039836 */ /* 0x000fe20000000000 */
[----:B------:R-:W-:Y:S02]  /*05c0*/  ISETP.NE.AND P1, PT, R4, RZ, PT ;  /* 0x000000ff0400720c */ /* 0x000fe40003f25270 */
[----:B------:R-:W-:Y:S02]  /*05d0*/  ISETP.GE.U32.AND P0, PT, R0, R7, PT ;  /* 0x000000070000720c */ /* 0x000fe40003f06070 */
[----:B------:R-:W-:Y:S02]  /*05e0*/  LOP3.LUT R0, R5, R4, RZ, 0x3c, !PT ;  /* 0x0000000405007212 */ /* 0x000fe400078e3cff */
[----:B------:R-:W-:Y:S02]  /*05f0*/  IABS R7, R9 ;  /* 0x0000000900077213 */ /* 0x000fe40000000000 */
[----:B------:R-:W-:Y:S01]  /*0600*/  ISETP.GE.AND P2, PT, R0, RZ, PT ;  /* 0x000000ff0000720c */ /* 0x000fe20003f46270 */
[----:B------:R-:W-:-:S06]  /*0610*/  VIADD R0, R8, 0x3f ;  /* 0x0000003f08007836 */ /* 0x000fcc0000000000 */
[----:B------:R-:W-:-:S04]  /*0620*/  @P0 VIADD R3, R3, 0x1 ;  /* 0x0000000103030836 */ /* 0x000fc80000000000 */
[----:B------:R-:W-:Y:S01]  /*0630*/  IMAD.MOV.U32 R2, RZ, RZ, R3 ;  /* 0x000000ffff027224 */ /* 0x000fe200078e0003 */
[----:B------:R-:W-:-:S03]  /*0640*/  SHF.R.S32.HI R3, RZ, 0x1f, R0 ;  /* 0x0000001fff037819 */ /* 0x000fc60000011400 */
[----:B------:R-:W-:Y:S01]  /*0650*/  @!P2 IMAD.MOV R2, RZ, RZ, -R2 ;  /* 0x000000ffff02a224 */ /* 0x000fe200078e0a02 */
[----:B------:R-:W-:Y:S02]  /*0660*/  @!P1 LOP3.LUT R2, RZ, R4, RZ, 0x33, !PT ;  /* 0x00000004ff029212 */ /* 0x000fe400078e33ff */
[----:B------:R-:W-:-:S03]  /*0670*/  LEA.HI R3, R3, R0, RZ, 0x6 ;  /* 0x0000000003037211 */ /* 0x000fc600078f30ff */
[----:B------:R-:W-:Y:S02]  /*0680*/  IMAD.SHL.U32 R10, R2, 0x8, RZ ;  /* 0x00000008020a7824 */ /* 0x000fe400078e00ff */
[----:B------:R-:W-:-:S03]  /*0690*/  IMAD.MOV R2, RZ, RZ, -R2 ;  /* 0x000000ffff027224 */ /* 0x000fc600078e0a02 */
[----:B------:R-:W-:Y:S01]  /*06a0*/  LEA.HI.SX32 R3, R3, -R10, 0x1a ;  /* 0x8000000a03037211 */ /* 0x000fe200078fd2ff */
[----:B------:R-:W-:Y:S02]  /*06b0*/  IMAD R13, R4, R2, R5 ;  /* 0x00000002040d7224 */ /* 0x000fe400078e0205 */
[----:B------:R-:W-:Y:S01]  /*06c0*/  IMAD.MOV.U32 R2, RZ, RZ, RZ ;  /* 0x000000ffff027224 */ /* 0x000fe200078e00ff */
[----:B------:R-:W-:Y:S02]  /*06d0*/  VIMNMX R12, PT, PT, R3, 0x8, PT ;  /* 0x00000008030c7848 */ /* 0x000fe40003fe0100 */
[----:B------:R-:W-:Y:S02]  /*06e0*/  IABS R4, R13 ;  /* 0x0000000d00047213 */ /* 0x000fe40000000000 */
[----:B------:R-:W-:-:S04]  /*06f0*/  IABS R11, R12 ;  /* 0x0000000c000b7213 */ /* 0x000fc80000000000 */
[----:B------:R-:W0:Y:S08]  /*0700*/  I2F.RP R0, R11 ;  /* 0x0000000b00007306 */ /* 0x000e300000209400 */
[----:B0-----:R-:W0:Y:S02]  /*0710*/  MUFU.RCP R0, R0 ;  /* 0x0000000000007308 */ /* 0x001e240000001000 */
[----:B0-----:R-:W-:Y:S01]  /*0720*/  VIADD R3, R0, 0xffffffe ;  /* 0x0ffffffe00037836 */ /* 0x001fe20000000000 */
[----:B------:R-:W-:-:S05]  /*0730*/  IABS R0, R8 ;  /* 0x0000000800007213 */ /* 0x000fca0000000000 */
[----:B------:R-:W0:Y:S02]  /*0740*/  F2I.FTZ.U32.TRUNC.NTZ R3, R3 ;  /* 0x0000000300037305 */ /* 0x000e24000021f000 */
[----:B0-----:R-:W-:-:S04]  /*0750*/  IMAD.MOV R6, RZ, RZ, -R3 ;  /* 0x000000ffff067224 */ /* 0x001fc800078e0a03 */
[----:B------:R-:W-:Y:S01]  /*0760*/  IMAD R5, R6, R11, RZ ;  /* 0x0000000b06057224 */ /* 0x000fe200078e02ff */
[----:B------:R-:W-:-:S03]  /*0770*/  IABS R6, R12 ;  /* 0x0000000c00067213 */ /* 0x000fc60000000000 */
[----:B------:R-:W-:-:S04]  /*0780*/  IMAD.HI.U32 R2, R3, R5, R2 ;  /* 0x0000000503027227 */ /* 0x000fc800078e0002 */
[----:B------:R-:W-:Y:S02]  /*0790*/  IMAD.MOV R5, RZ, RZ, -R6 ;  /* 0x000000ffff057224 */ /* 0x000fe400078e0a06 */
[----:B------:R-:W0:Y:S01]  /*07a0*/  I2F.RP R6, R0 ;  /* 0x0000000000067306 */ /* 0x000e220000209400 */
[----:B------:R-:W-:-:S04]  /*07b0*/  IMAD.HI.U32 R3, R2, R4, RZ ;  /* 0x0000000402037227 */ /* 0x000fc800078e00ff */
[----:B------:R-:W-:Y:S02]  /*07c0*/  IMAD.MOV.U32 R2, RZ, RZ, R7 ;  /* 0x000000ffff027224 */ /* 0x000fe400078e0007 */
[----:B------:R-:W-:Y:S02]  /*07d0*/  IMAD R4, R3, R5, R4 ;  /* 0x0000000503047224 */ /* 0x000fe400078e0204 */
[----:B------:R-:W1:Y:S03]  /*07e0*/  I2F.RP R7, R2 ;  /* 0x0000000200077306 */ /* 0x000e660000209400 */
[----:B------:R-:W-:-:S05]  /*07f0*/  ISETP.GT.U32.AND P1, PT, R11, R4, PT ;  /* 0x000000040b00720c */ /* 0x000fca0003f24070 */
[----:B0-----:R-:W0:Y:S08]  /*0800*/  MUFU.RCP R6, R6 ;  /* 0x0000000600067308 */ /* 0x001e300000001000 */
[----:B------:R-:W-:Y:S01]  /*0810*/  @!P1 IMAD.IADD R4, R4, 0x1, -R11 ;  /* 0x0000000104049824 */ /* 0x000fe200078e0a0b */
[----:B-1----:R-:W1:Y:S01]  /*0820*/  MUFU.RCP R7, R7 ;  /* 0x0000000700077308 */ /* 0x002e620000001000 */
[----:B------:R-:W-:Y:S01]  /*0830*/  @!P1 VIADD R3, R3, 0x1 ;  /* 0x0000000103039836 */ /* 0x000fe20000000000 */
[----:B------:R-:W-:-:S02]  /*0840*/  ISETP.NE.AND P1, PT, R12, RZ, PT ;  /* 0x000000ff0c00720c */ /* 0x000fc40003f25270 */
[----:B------:R-:W-:Y:S02]  /*0850*/  ISETP.GE.U32.AND P0, PT, R4, R11, PT ;  /* 0x0000000b0400720c */ /* 0x000fe40003f06070 */
[----:B------:R-:W-:Y:S01]  /*0860*/  LOP3.LUT R4, R13, R12, RZ, 0x3c, !PT ;  /* 0x0000000c0d047212 */ /* 0x000fe200078e3cff */
[----:B0-----:R-:W-:-:S03]  /*0870*/  VIADD R5, R6, 0xffffffe ;  /* 0x0ffffffe06057836 */ /* 0x001fc60000000000 */
[----:B------:R-:W-:Y:S01]  /*0880*/  ISETP.GE.AND P2, PT, R4, RZ, PT ;  /* 0x000000ff0400720c */ /* 0x000fe20003f46270 */
[----:B------:R-:W-:Y:S02]  /*0890*/  IMAD.MOV.U32 R4, RZ, RZ, RZ ;  /* 0x000000ffff047224 */ /* 0x000fe400078e00ff */
[----:B------:R-:W0:Y:S04]  /*08a0*/  F2I.FTZ.U32.TRUNC.NTZ R5, R5 ;  /* 0x0000000500057305 */ /* 0x000e28000021f000 */
[----:B------:R-:W-:Y:S02]  /*08b0*/  @P0 VIADD R3, R3, 0x1 ;  /* 0x0000000103030836 */ /* 0x000fe40000000000 */
[----:B-1----:R-:W-:Y:S02]  /*08c0*/  VIADD R6, R7, 0xffffffe ;  /* 0x0ffffffe07067836 */ /* 0x002fe40000000000 */
[----:B------:R-:W-:-:S02]  /*08d0*/  IMAD.MOV.U32 R15, RZ, RZ, R3 ;  /* 0x000000ffff0f7224 */ /* 0x000fc400078e0003 */
[----:B------:R-:W1:Y:S02]  /*08e0*/  F2I.FTZ.U32.TRUNC.NTZ R7, R6 ;  /* 0x0000000600077305 */ /* 0x000e64000021f000 */
[----:B------:R-:W-:Y:S01]  /*08f0*/  @!P2 IMAD.MOV R15, RZ, RZ, -R15 ;  /* 0x000000ffff0fa224 */ /* 0x000fe200078e0a0f */
[----:B------:R-:W-:Y:S01]  /*0900*/  @!P1 LOP3.LUT R15, RZ, R12, RZ, 0x33, !PT ;  /* 0x0000000cff0f9212 */ /* 0x000fe200078e33ff */
[----:B0-----:R-:W-:-:S04]  /*0910*/  IMAD.MOV R11, RZ, RZ, -R5 ;  /* 0x000000ffff0b7224 */ /* 0x001fc800078e0a05 */
[----:B------:R-:W-:Y:S02]  /*0920*/  IMAD.MOV R3, RZ, RZ, -R15 ;  /* 0x000000ffff037224 */ /* 0x000fe400078e0a0f */
[----:B------:R-:W-:Y:S02]  /*0930*/  IMAD R11, R11, R0, RZ ;  /* 0x000000000b0b7224 */ /* 0x000fe400078e02ff */
[----:B------:R-:W-:Y:S02]  /*0940*/  IMAD R3, R12, R3, R13 ;  /* 0x000000030c037224 */ /* 0x000fe400078e020d */
[----:B------:R-:W-:Y:S01]  /*0950*/  IMAD.HI.U32 R5, R5, R11, R4 ;  /* 0x0000000b05057227 */ /* 0x000fe200078e0004 */
[----:B------:R-:W-:-:S03]  /*0960*/  SHF.R.U32.HI R4, RZ, 0x5, R14 ;  /* 0x00000005ff047819 */ /* 0x000fc6000001160e */
[----:B-1----:R-:W-:Y:S02]  /*0970*/  IMAD.MOV R12, RZ, RZ, -R7 ;  /* 0x000000ffff0c7224 */ /* 0x002fe400078e0a07 */
[----:B------:R-:W-:Y:S01]  /*0980*/  IMAD.IADD R3, R10, 0x1, R3 ;  /* 0x000000010a037824 */ /* 0x000fe200078e0203 */
[----:B------:R-:W-:Y:S01]  /*0990*/  SGXT.U32 R10, R4, 0x3 ;  /* 0x00000003040a781a */ /* 0x000fe20000000000 */
[----:B------:R-:W-:Y:S01]  /*09a0*/  IMAD.SHL.U32 R15, R15, 0x20, RZ ;  /* 0x000000200f0f7824 */ /* 0x000fe200078e00ff */
[----:B------:R-:W-:Y:S01]  /*09b0*/  LOP3.LUT R4, R14, 0x3f, RZ, 0xc0, !PT ;  /* 0x0000003f0e047812 */ /* 0x000fe200078ec0ff */
[----:B------:R-:W-:Y:S02]  /*09c0*/  IMAD.MOV.U32 R11, RZ, RZ, R12 ;  /* 0x000000ffff0b7224 */ /* 0x000fe400078e000c */
[----:B------:R-:W-:Y:S01]  /*09d0*/  IMAD.MOV.U32 R6, RZ, RZ, RZ ;  /* 0x000000ffff067224 */ /* 0x000fe200078e00ff */
[----:B------:R-:W-:Y:S01]  /*09e0*/  LOP3.LUT R10, R15, R10, RZ, 0xfc, !PT ;  /* 0x0000000a0f0a7212 */ /* 0x000fe200078efcff */
[----:B------:R-:W-:-:S02]  /*09f0*/  IMAD R11, R11, R2, RZ ;  /* 0x000000020b0b7224 */ /* 0x000fc400078e02ff */
[----:B------:R-:W-:Y:S01]  /*0a00*/  IMAD R13, R3, 0x40, R4 ;  /* 0x00000040030d7824 */ /* 0x000fe200078e0204 */
[C---:B------:R-:W-:Y:S01]  /*0a10*/  LOP3.LUT R20, R10.reuse, 0x10, RZ, 0xfc, !PT ;  /* 0x000000100a147812 */ /* 0x040fe200078efcff */
[----:B------:R-:W-:Y:S01]  /*0a20*/  IMAD.HI.U32 R6, R7, R11, R6 ;  /* 0x0000000b07067227 */ /* 0x000fe200078e0006 */
[C---:B------:R-:W-:Y:S02]  /*0a30*/  LOP3.LUT R18, R10.reuse, 0x8, RZ, 0xfc, !PT ;  /* 0x000000080a127812 */ /* 0x040fe400078efcff */
[----:B------:R-:W-:Y:S02]  /*0a40*/  IABS R11, R10 ;  /* 0x0000000a000b7213 */ /* 0x000fe40000000000 */
[----:B------:R-:W-:Y:S02]  /*0a50*/  IABS R19, R20 ;  /* 0x0000001400137213 */ /* 0x000fe40000000000 */
[----:B------:R-:W-:Y:S01]  /*0a60*/  LOP3.LUT R22, R10, 0x18, RZ, 0xfc, !PT ;  /* 0x000000180a167812 */ /* 0x000fe200078efcff */
[----:B------:R-:W-:Y:S01]  /*0a70*/  IMAD.HI.U32 R3, R6, R11, RZ ;  /* 0x0000000b06037227 */ /* 0x000fe200078e00ff */
[----:B------:R-:W-:-:S02]  /*0a80*/  IABS R17, R18 ;  /* 0x0000001200117213 */ /* 0x000fc40000000000 */
[----:B------:R-:W-:Y:S01]  /*0a90*/  IABS R12, R13 ;  /* 0x0000000d000c7213 */ /* 0x000fe20000000000 */
[----:B------:R-:W-:Y:S01]  /*0aa0*/  IMAD.HI.U32 R7, R6, R19, RZ ;  /* 0x0000001306077227 */ /* 0x000fe200078e00ff */
[----:B------:R-:W-:-:S03]  /*0ab0*/  IABS R21, R22 ;  /* 0x0000001600157213 */ /* 0x000fc60000000000 */
[----:B------:R-:W-:-:S04]  /*0ac0*/  IMAD.HI.U32 R4, R6, R17, RZ ;  /* 0x0000001106047227 */ /* 0x000fc800078e00ff */
[----:B------:R-:W-:Y:S02]  /*0ad0*/  IMAD.MOV R3, RZ, RZ, -R3 ;  /* 0x000000ffff037224 */ /* 0x000fe400078e0a03 */
[----:B------:R-:W-:-:S04]  /*0ae0*/  IMAD.HI.U32 R5, R5, R12, RZ ;  /* 0x0000000c05057227 */ /* 0x000fc800078e00ff */
[----:B------:R-:W-:Y:S02]  /*0af0*/  IMAD.MOV R16, RZ, RZ, -R7 ;  /* 0x000000ffff107224 */ /* 0x000fe400078e0a07 */
[----:B------:R-:W-:-:S04]  /*0b00*/  IMAD.HI.U32 R6, R6, R21, RZ ;  /* 0x0000001506067227 */ /* 0x000fc800078e00ff */
[----:B------:R-:W-:Y:S02]  /*0b10*/  IMAD.MOV R4, RZ, RZ, -R4 ;  /* 0x000000ffff047224 */ /* 0x000fe400078e0a04 */
[C---:B------:R-:W-:Y:S02]  /*0b20*/  IMAD R7, R2.reuse, R3, R11 ;  /* 0x0000000302077224 */ /* 0x040fe400078e020b */
[----:B------:R-:W-:Y:S02]  /*0b30*/  IMAD.MOV R3, RZ, RZ, -R5 ;  /* 0x000000ffff037224 */ /* 0x000fe400078e0a05 */
[----:B------:R-:W-:Y:S01]  /*0b40*/  IMAD.MOV R6, RZ, RZ, -R6 ;  /* 0x000000ffff067224 */ /* 0x000fe200078e0a06 */
[C---:B------:R-:W-:Y:S01]  /*0b50*/  ISETP.GT.U32.AND P1, PT, R2.reuse, R7, PT ;  /* 0x000000070200720c */ /* 0x040fe20003f24070 */
[C---:B------:R-:W-:Y:S01]  /*0b60*/  IMAD R5, R2.reuse, R4, R17 ;  /* 0x0000000402057224 */ /* 0x040fe200078e0211 */
[----:B------:R-:W-:Y:S01]  /*0b70*/  SHF.R.U32.HI R4, RZ, 0x5, R14 ;  /* 0x00000005ff047819 */ /* 0x000fe2000001160e */
[----:B------:R-:W-:-:S02]  /*0b80*/  IMAD R17, R2, R6, R21 ;  /* 0x0000000602117224 */ /* 0x000fc400078e0215 */
[----:B------:R-:W-:Y:S01]  /*0b90*/  IMAD R3, R0, R3, R12 ;  /* 0x0000000300037224 */ /* 0x000fe200078e020c */
[C---:B------:R-:W-:Y:S01]  /*0ba0*/  ISETP.GT.U32.AND P2, PT, R2.reuse, R5, PT ;  /* 0x000000050200720c */ /* 0x040fe20003f44070 */
[C---:B------:R-:W-:Y:S01]  /*0bb0*/  IMAD R11, R2.reuse, R16, R19 ;  /* 0x00000010020b7224 */ /* 0x040fe200078e0213 */
[----:B------:R-:W-:Y:S01]  /*0bc0*/  ISETP.GT.U32.AND P4, PT, R2, R17, PT ;  /* 0x000000110200720c */ /* 0x000fe20003f84070 */
[----:B----4-:R-:W-:Y:S01]  /*0bd0*/  IMAD.U32 R6, RZ, RZ, UR16 ;  /* 0x00000010ff067e24 */ /* 0x010fe2000f8e00ff */
[----:B------:R-:W-:Y:S02]  /*0be0*/  ISETP.GT.U32.AND P0, PT, R0, R3, PT ;  /* 0x000000030000720c */ /* 0x000fe40003f04070 */
[----:B------:R-:W-:Y:S01]  /*0bf0*/  ISETP.GT.U32.AND P3, PT, R2, R11, PT ;  /* 0x0000000b0200720c */ /* 0x000fe20003f64070 */
[----:B------:R-:W-:Y:S01]  /*0c00*/  @!P1 IMAD.IADD R7, R7, 0x1, -R2 ;  /* 0x0000000107079824 */ /* 0x000fe200078e0a02 */
[----:B------:R-:W-:Y:S02]  /*0c10*/  ISETP.GE.AND P1, PT, R18, RZ, PT ;  /* 0x000000ff1200720c */ /* 0x000fe40003f26270 */
[----:B------:R-:W-:-:S02]  /*0c20*/  SHF.R.U32.HI R12, RZ, 0x6, R14 ;  /* 0x00000006ff0c7819 */ /* 0x000fc4000001160e */
[----:B------:R-:W-:Y:S01]  /*0c30*/  R2UR UR9, R4 ;  /* 0x00000000040972ca */ /* 0x000fe200000e0000 */
[--C-:B------:R-:W-:Y:S01]  /*0c40*/  @!P2 IMAD.IADD R5, R5, 0x1, -R2.reuse ;  /* 0x000000010505a824 */ /* 0x100fe200078e0a02 */
[----:B------:R-:W-:Y:S01]  /*0c50*/  ISETP.GT.U32.AND P2, PT, R2, R7, PT ;  /* 0x000000070200720c */ /* 0x000fe20003f44070 */
[----:B------:R-:W-:Y:S01]  /*0c60*/  @!P4 IMAD.IADD R17, R17, 0x1, -R2 ;  /* 0x000000011111c824 */ /* 0x000fe200078e0a02 */
[----:B------:R-:W-:Y:S01]  /*0c70*/  SGXT.U32 R12, R12, 0x2 ;  /* 0x000000020c0c781a */ /* 0x000fe20000000000 */
[----:B------:R-:W-:Y:S01]  /*0c80*/  @!P0 IMAD.IADD R3, R3, 0x1, -R0 ;  /* 0x0000000103038824 */ /* 0x000fe200078e0a00 */
[C---:B------:R-:W-:Y:S01]  /*0c90*/  ISETP.GT.U32.AND P6, PT, R2.reuse, R5, PT ;  /* 0x000000050200720c */ /* 0x040fe20003fc4070 */
[----:B------:R-:W-:Y:S01]  /*0ca0*/  @!P3 IMAD.IADD R11, R11, 0x1, -R2 ;  /* 0x000000010b0bb824 */ /* 0x000fe200078e0a02 */
[----:B------:R-:W-:Y:S02]  /*0cb0*/  ISETP.GT.U32.AND P4, PT, R2, R17, PT ;  /* 0x000000110200720c */ /* 0x000fe40003f84070 */
[----:B------:R-:W-:-:S02]  /*0cc0*/  ISETP.GT.U32.AND P3, PT, R0, R3, PT ;  /* 0x000000030000720c */ /* 0x000fc40003f64070 */
[----:B------:R-:W-:Y:S01]  /*0cd0*/  ISETP.GT.U32.AND P5, PT, R2, R11, PT ;  /* 0x0000000b0200720c */ /* 0x000fe20003fa4070 */
[----:B------:R-:W-:Y:S01]  /*0ce0*/  USHF.L.U32 UR4, UR9, 0x15, URZ ;  /* 0x0000001509047899 */ /* 0x000fe200080006ff */
[----:B------:R-:W-:Y:S01]  /*0cf0*/  ISETP.GE.AND P0, PT, R10, RZ, PT ;  /* 0x000000ff0a00720c */ /* 0x000fe20003f06270 */
[--C-:B------:R-:W-:Y:S01]  /*0d00*/  @!P2 IMAD.IADD R7, R7, 0x1, -R2.reuse ;  /* 0x000000010707a824 */ /* 0x100fe200078e0a02 */
[----:B------:R-:W-:Y:S01]  /*0d10*/  ISETP.GE.AND P2, PT, R20, RZ, PT ;  /* 0x000000ff1400720c */ /* 0x000fe20003f46270 */
[----:B------:R-:W-:Y:S01]  /*0d20*/  USHF.L.U32 UR5, UR9, 0x2, URZ ;  /* 0x0000000209057899 */ /* 0x000fe200080006ff */
[----:B------:R-:W-:Y:S01]  /*0d30*/  LOP3.LUT R4, R14, 0x1f, RZ, 0xc0, !PT ;  /* 0x0000001f0e047812 */ /* 0x000fe200078ec0ff */
[--C-:B------:R-:W-:Y:S01]  /*0d40*/  @!P6 IMAD.IADD R5, R5, 0x1, -R2.reuse ;  /* 0x000000010505e824 */ /* 0x100fe200078e0a02 */
[----:B------:R-:W-:Y:S01]  /*0d50*/  ISETP.GE.AND P6, PT, R22, RZ, PT ;  /* 0x000000ff1600720c */ /* 0x000fe20003fc6270 */
[----:B------:R-:W-:Y:S01]  /*0d60*/  @!P4 IMAD.IADD R17, R17, 0x1, -R2 ;  /* 0x000000011111c824 */ /* 0x000fe200078e0a02 */
[----:B------:R-:W-:Y:S01]  /*0d70*/  ISETP.GE.AND P4, PT, R13, RZ, PT ;  /* 0x000000ff0d00720c */ /* 0x000fe20003f86270 */
[----:B------:R-:W-:Y:S01]  /*0d80*/  @!P3 IMAD.IADD R3, R3, 0x1, -R0 ;  /* 0x000000010303b824 */ /* 0x000fe200078e0a00 */
[----:B------:R-:W-:Y:S01]  /*0d90*/  ISETP.NE.AND P3, PT, R8, RZ, PT ;  /* 0x000000ff0800720c */ /* 0x000fe20003f65270 */
[----:B------:R-:W-:Y:S01]  /*0da0*/  @!P5 IMAD.IADD R11, R11, 0x1, -R2 ;  /* 0x000000010b0bd824 */ /* 0x000fe200078e0a02 */
[----:B------:R-:W-:Y:S01]  /*0db0*/  LOP3.LUT R0, RZ, R9, RZ, 0x33, !PT ;  /* 0x00000009ff007212 */ /* 0x000fe200078e33ff */
[----:B------:R-:W-:Y:S01]  /*0dc0*/  @!P0 IMAD.MOV R7, RZ, RZ, -R7 ;  /* 0x000000ffff078224 */ /* 0x000fe200078e0a07 */
[----:B------:R-:W-:Y:S01]  /*0dd0*/  ISETP.NE.AND P0, PT, R9, RZ, PT ;  /* 0x000000ff0900720c */ /* 0x000fe20003f05270 */
[----:B------:R-:W-:Y:S01]  /*0de0*/  @!P2 IMAD.MOV R11, RZ, RZ, -R11 ;  /* 0x000000ffff0ba224 */ /* 0x000fe200078e0a0b */
[----:B------:R-:W-:Y:S01]  /*0df0*/  ULOP3.LUT UR4, UR4, 0x600000, URZ, 0xc0, !UPT ;  /* 0x0060000004047892 */ /* 0x000fe2000f8ec0ff */
[----:B------:R-:W-:Y:S01]  /*0e00*/  IMAD.U32 R2, RZ, RZ, UR16 ;  /* 0x00000010ff027e24 */ /* 0x000fe2000f8e00ff */
[C---:B------:R-:W-:Y:S01]  /*0e10*/  SEL R9, R0.reuse, R7, !P0 ;  /* 0x0000000700097207 */ /* 0x040fe20004000000 */
[----:B------:R-:W-:Y:S01]  /*0e20*/  @!P1 IMAD.MOV R5, RZ, RZ, -R5 ;  /* 0x000000ffff059224 */ /* 0x000fe200078e0a05 */
[----:B------:R-:W-:Y:S01]  /*0e30*/  SEL R28, R0, R11, !P0 ;  /* 0x0000000b001c7207 */ /* 0x000fe20004000000 */
[----:B------:R-:W-:Y:S01]  /*0e40*/  IMAD R11, R12, UR16, RZ ;  /* 0x000000100c0b7c24 */ /* 0x000fe2000f8e02ff */
[----:B------:R-:W-:Y:S01]  /*0e50*/  ULOP3.LUT UR5, UR5, 0x10, URZ, 0xc0, !UPT ;  /* 0x0000001005057892 */ /* 0x000fe2000f8ec0ff */
[----:B------:R-:W-:Y:S01]  /*0e60*/  @!P6 IMAD.MOV R17, RZ, RZ, -R17 ;  /* 0x000000ffff11e224 */ /* 0x000fe200078e0a11 */
[----:B------:R-:W-:Y:S01]  /*0e70*/  SEL R19, R0, R5, !P0 ;  /* 0x0000000500137207 */ /* 0x000fe20004000000 */
[----:B------:R-:W-:Y:S01]  /*0e80*/  @!P4 IMAD.MOV R3, RZ, RZ, -R3 ;  /* 0x000000ffff03c224 */ /* 0x000fe200078e0a03 */
[----:B------:R-:W-:Y:S01]  /*0e90*/  @!P3 LOP3.LUT R3, RZ, R8, RZ, 0x33, !PT ;  /* 0x00000008ff03b212 */ /* 0x000fe200078e33ff */
[----:B------:R-:W-:Y:S01]  /*0ea0*/  IMAD R27, R2, 0x4, R11 ;  /* 0x00000004021b7824 */ /* 0x000fe200078e020b */
[----:B------:R-:W-:Y:S01]  /*0eb0*/  SEL R0, R0, R17, !P0 ;  /* 0x0000001100007207 */ /* 0x000fe20004000000 */
[----:B------:R-:W-:Y:S01]  /*0ec0*/  IMAD.U32 R8, RZ, RZ, UR16 ;  /* 0x00000010ff087e24 */ /* 0x000fe2000f8e00ff */
[----:B------:R-:W-:Y:S01]  /*0ed0*/  LOP3.LUT P4, RZ, R14, 0xff, RZ, 0xc0, !PT ;  /* 0x000000ff0eff7812 */ /* 0x000fe2000788c0ff */
[----:B------:R-:W-:Y:S01]  /*0ee0*/  IMAD.U32 R10, RZ, RZ, UR16 ;  /* 0x00000010ff0a7e24 */ /* 0x000fe2000f8e00ff */
[----:B------:R-:W-:Y:S01]  /*0ef0*/  PLOP3.LUT P0, PT, PT, PT, UP1, 0x80, 0x8 ;  /* 0x000000000008781c */ /* 0x000fe20003f0f018 */
[----:B------:R-:W-:Y:S01]  /*0f00*/  IMAD R23, R6, 0x4, R27 ;  /* 0x0000000406177824 */ /* 0x000fe200078e021b */
[----:B------:R-:W-:Y:S01]  /*0f10*/  LOP3.LUT R5, R12, 0x10, RZ, 0xfc, !PT ;  /* 0x000000100c057812 */ /* 0x000fe200078efcff */
[----:B------:R-:W-:Y:S01]  /*0f20*/  IMAD R34, R3, UR7, RZ ;  /* 0x0000000703227c24 */ /* 0x000fe2000f8e02ff */
[----:B------:R-:W-:Y:S09]  /*0f30*/  BRA.U UP0, `(.L_x_5) ;  /* 0x0000000100187547 */ /* 0x000ff2000b800000 */
[----:B------:R-:W-:Y:S01]  /*0f40*/  ELECT P1, URZ, PT ;  /* 0x0000000000ff782f */ /* 0x000fe20003820000 */
[----:B------:R-:W-:Y:S01]  /*0f50*/  IMAD.MOV.U32 R2, RZ, RZ, 0x1 ;  /* 0x00000001ff027424 */ /* 0x000fe200078e00ff */
[----:B------:R-:W-:Y:S01]  /*0f60*/  UMOV UR7, 0x40 ;  /* 0x0000004000077882 */ /* 0x000fe20000000000 */
[----:B------:R-:W-:Y:S01]  /*0f70*/  UVIRTCOUNT.DEALLOC.SMPOOL 0x80 ;  /* 0x000000800000784c */ /* 0x000fe20000000000 */
[----:B------:R-:W-:-:S09]  /*0f80*/  ULEA UR7, UR6, UR7, 0x18 ;  /* 0x0000000706077291 */ /* 0x000fd2000f8ec0ff */
[----:B------:R0:W-:Y:S03]  /*0f90*/  @P1 STS.U8 [UR7], R2 ;  /* 0x00000002ff001988 */ /* 0x0001e60008000007 */
.L_x_5:
[----:B------:R-:W-:Y:S01]  /*0fa0*/  UIADD3 UR14, UPT, UPT, UR5, UR4, UR13 ;  /* 0x00000004050e7290 */ /* 0x000fe2000fffe00d */
[----:B------:R-:W-:Y:S01]  /*0fb0*/  IMAD.SHL.U32 R36, R34, 0x2, RZ ;  /* 0x0000000222247824 */ /* 0x000fe200078e00ff */
[----:B------:R-:W-:Y:S01]  /*0fc0*/  VOTEU.ALL UP2, P4 ;  /* 0x0000000000ff7886 */ /* 0x000fe20002040000 */
[----:B------:R-:W-:Y:S01]  /*0fd0*/  VOTEU.ALL UP3, P4 ;  /* 0x0000000000ff7886 */ /* 0x000fe20002060000 */
[----:B------:R-:W-:Y:S01]  /*0fe0*/  IMAD R25, R8, 0x4, R23 ;  /* 0x0000000408197824 */ /* 0x000fe200078e0217 */
[----:B------:R-:W-:Y:S01]  /*0ff0*/  ISETP.LT.AND P0, PT, R5, UR11, P0 ;  /* 0x0000000b05007c0c */ /* 0x000fe20008701270 */
[----:B------:R-:W-:Y:S01]  /*1000*/  IMAD R31, R4, UR17, RZ ;  /* 0x00000011041f7c24 */ /* 0x000fe2000f8e02ff */
[----:B------:R-:W-:-:S04]  /*1010*/  @!UP2 UIADD3 UR4, UPT, UPT, -UR8, 0x100000, URZ ;  /* 0x001000000804a890 */ /* 0x000fc8000fffe1ff */
[----:B------:R-:W-:Y:S02]  /*1020*/  @!UP2 USHF.L.U32 UR5, UR4, 0xb, URZ ;  /* 0x0000000b0405a899 */ /* 0x000fe400080006ff */
[----:B------:R-:W-:Y:S01]  /*1030*/  @!UP2 USHF.L.U32 UR4, UR4, 0x1, URZ ;  /* 0x000000010404a899 */ /* 0x000fe200080006ff */
[----:B------:R-:W-:Y:S01]  /*1040*/  IMAD R37, R10, 0x4, R25 ;  /* 0x000000040a257824 */ /* 0x000fe200078e0219 */
[----:B------:R-:W-:Y:S01]  /*1050*/  STTM.16dp32bit_t0_t15.x8 tmem[UR14], RZ ;  /* 0x000000ff000079ed */ /* 0x000fe2000898000e */
[----:B------:R-:W-:Y:S01]  /*1060*/  STTM.16dp32bit_t16_t31.x8 tmem[UR14+0x8], RZ ;  /* 0x000008ff000079ed */ /* 0x000fe200089a000e */
[----:B------:R-:W1:Y:S02]  /*1070*/  FENCE.VIEW.ASYNC.T ;  /* 0x00000000000073c6 */ /* 0x000e640000000200 */
[----:B-1----:R-:W-:Y:S01]  /*1080*/  BAR.SYNC.DEFER_BLOCKING 0x0 ;  /* 0x0000000000007b1d */ /* 0x002fe20000010000 */
[----:B------:R-:W-:Y:S01]  /*1090*/  IADD3 R42, P1, PT, R36, UR24, RZ ;  /* 0x00000018242a7c10 */ /* 0x000fe2000ff3e0ff */
[----:B------:R-:W-:Y:S01]  /*10a0*/  IMAD.U32 R8, RZ, RZ, UR16 ;  /* 0x00000010ff087e24 */ /* 0x000fe2000f8e00ff */
[----:B------:R-:W-:-:S02]  /*10b0*/  PRMT R43, RZ, 0x7610, R43 ;  /* 0x00007610ff2b7816 */ /* 0x000fc4000000002b */
[----:B------:R-:W-:Y:S02]  /*10c0*/  LEA.HI.X.SX32 R32, R34, UR25, 0x1, P1 ;  /* 0x0000001922207c11 */ /* 0x000fe400088f0eff */
[C---:B0-----:R-:W-:Y:S01]  /*10d0*/  LEA R2, P1, R37.reuse, R42, 0x1 ;  /* 0x0000002a25027211 */ /* 0x041fe200078208ff */
[----:B------:R-:W0:Y:S02]  /*10e0*/  FENCE.VIEW.ASYNC.S ;  /* 0x00000000000073c6 */ /* 0x000e240000000000 */
[----:B0-----:R0:W1:Y:S01]  /*10f0*/  @!UP3 SYNCS.EXCH.64 URZ, [UR10], UR4 ;  /* 0x000000040affb5b2 */ /* 0x0010620008000100 */
[----:B------:R-:W-:Y:S01]  /*1100*/  LEA.HI.X.SX32 R3, R37, R32, 0x1, P1 ;  /* 0x0000002025037211 */ /* 0x000fe200008f0eff */
[----:B-1----:R-:W-:Y:S01]  /*1110*/  BAR.SYNC.DEFER_BLOCKING 0x0 ;  /* 0x0000000000007b1d */ /* 0x002fe20000010000 */
[----:B------:R-:W-:Y:S01]  /*1120*/  IMAD R39, R8, 0x4, R37 ;  /* 0x0000000408277824 */ /* 0x000fe200078e0225 */
[----:B------:R-:W-:Y:S01]  /*1130*/  LEA R30, P1, R31, UR26, 0x1 ;  /* 0x0000001a1f1e7c11 */ /* 0x000fe2000f8208ff */
[----:B------:R-:W-:Y:S01]  /*1140*/  IMAD.U32 R10, RZ, RZ, UR16 ;  /* 0x00000010ff0a7e24 */ /* 0x000fe2000f8e00ff */
[----:B------:R-:W-:-:S02]  /*1150*/  LOP3.LUT R7, R12, 0x18, RZ, 0xfc, !PT ;  /* 0x000000180c077812 */ /* 0x000fc400078efcff */
[----:B------:R-:W-:Y:S01]  /*1160*/  LEA.HI.X.SX32 R31, R31, UR27, 0x1, P1 ;  /* 0x0000001b1f1f7c11 */ /* 0x000fe200088f0eff */
[----:B------:R-:W-:Y:S01]  /*1170*/  IMAD R41, R10, 0x4, R39 ;  /* 0x000000040a297824 */ /* 0x000fe200078e0227 */
[----:B------:R-:W-:Y:S02]  /*1180*/  PLOP3.LUT P3, PT, PT, PT, UP1, 0x80, 0x8 ;  /* 0x000000000008781c */ /* 0x000fe40003f6f018 */
[----:B------:R-:W-:Y:S02]  /*1190*/  LOP3.LUT R6, R12, 0x14, RZ, 0xfc, !PT ;  /* 0x000000140c067812 */ /* 0x000fe400078efcff */
[----:B------:R-:W-:Y:S02]  /*11a0*/  PLOP3.LUT P1, PT, PT, PT, UP1, 0x80, 0x8 ;  /* 0x000000000008781c */ /* 0x000fe40003f2f018 */
[----:B------:R-:W-:Y:S02]  /*11b0*/  PLOP3.LUT P2, PT, PT, PT, UP1, 0x80, 0x8 ;  /* 0x000000000008781c */ /* 0x000fe40003f4f018 */
[----:B------:R-:W-:-:S02]  /*11c0*/  ISETP.LT.AND P3, PT, R7, UR11, P3 ;  /* 0x0000000b07007c0c */ /* 0x000fc40009f61270 */
[----:B------:R-:W-:Y:S01]  /*11d0*/  ISETP.LT.AND P1, PT, R6, UR11, P1 ;  /* 0x0000000b06007c0c */ /* 0x000fe20008f21270 */
[----:B------:R1:W2:Y:S01]  /*11e0*/  @P0 LDG.E.U16 R43, desc[UR28][R2.64] ;  /* 0x0000001c022b0981 */ /* 0x0002a2000c1e1500 */
[----:B------:R-:W-:Y:S01]  /*11f0*/  ISETP.LT.AND P2, PT, R12, UR11, P2 ;  /* 0x0000000b0c007c0c */ /* 0x000fe20009741270 */
[----:B------:R-:W-:Y:S01]  /*1200*/  IMAD R9, R9, UR15, RZ ;  /* 0x0000000f09097c24 */ /* 0x000fe2000f8e02ff */
[----:B------:R-:W-:Y:S02]  /*1210*/  PRMT R45, RZ, 0x7610, R45 ;  /* 0x00007610ff2d7816 */ /* 0x000fe4000000002d */
[----:B------:R-:W-:Y:S02]  /*1220*/  PRMT R38, RZ, 0x7610, R38 ;  /* 0x00007610ff267816 */ /* 0x000fe40000000026 */
[----:B------:R-:W-:Y:S01]  /*1230*/  PRMT R47, RZ, 0x7610, R47 ;  /* 0x00007610ff2f7816 */ /* 0x000fe2000000002f */
[----:B------:R-:W-:Y:S01]  /*1240*/  IMAD.U32 R26, RZ, RZ, UR16 ;  /* 0x00000010ff1a7e24 */ /* 0x000fe2000f8e00ff */
[----:B------:R-:W-:-:S02]  /*1250*/  LEA R8, P6, R9, R30, 0x1 ;  /* 0x0000001e09087211 */ /* 0x000fc400078c08ff */
[----:B-1----:R-:W-:Y:S01]  /*1260*/  LEA R2, P5, R39, R42, 0x1 ;  /* 0x0000002a27027211 */ /* 0x002fe200078a08ff */
[----:B------:R-:W-:Y:S01]  /*1270*/  IMAD R19, R19, UR15, RZ ;  /* 0x0000000f13137c24 */ /* 0x000fe2000f8e02ff */
[----:B------:R-:W-:Y:S02]  /*1280*/  LOP3.LUT R16, R12, 0x1c, RZ, 0xfc, !PT ;  /* 0x0000001c0c107812 */ /* 0x000fe400078efcff */
[----:B------:R-:W-:Y:S02]  /*1290*/  LEA.HI.X.SX32 R3, R39, R32, 0x1, P5 ;  /* 0x0000002027037211 */ /* 0x000fe400028f0eff */
[C---:B------:R-:W-:Y:S01]  /*12a0*/  LEA R20, P5, R41.reuse, R42, 0x1 ;  /* 0x0000002a29147211 */ /* 0x040fe200078a08ff */
[----:B------:R-:W-:Y:S01]  /*12b0*/  IMAD R49, R26, 0x4, R41 ;  /* 0x000000041a317824 */ /* 0x000fe200078e0229 */
[----:B------:R-:W-:Y:S01]  /*12c0*/  LOP3.LUT R17, R12, 0x8, RZ, 0xfc, !PT ;  /* 0x000000080c117812 */ /* 0x000fe200078efcff */
[----:B------:R-:W3:Y:S01]  /*12d0*/  @P1 LDG.E.U16 R38, desc[UR28][R2.64] ;  /* 0x0000001c02261981 */ /* 0x000ee2000c1e1500 */
[----:B------:R-:W-:-:S02]  /*12e0*/  LEA.HI.X.SX32 R21, R41, R32, 0x1, P5 ;  /* 0x0000002029157211 */ /* 0x000fc400028f0eff */
[----:B------:R-:W-:Y:S02]  /*12f0*/  LEA R10, P5, R11, R42, 0x1 ;  /* 0x0000002a0b0a7211 */ /* 0x000fe400078a08ff */
[----:B------:R-:W-:Y:S01]  /*1300*/  LEA.HI.X.SX32 R9, R9, R31, 0x1, P6 ;  /* 0x0000001f09097211 */ /* 0x000fe200030f0eff */
[----:B------:R1:W4:Y:S01]  /*1310*/  @P3 LDG.E.U16 R45, desc[UR28][R20.64] ;  /* 0x0000001c142d3981 */ /* 0x000322000c1e1500 */
[----:B------:R-:W-:Y:S02]  /*1320*/  LEA.HI.X.SX32 R11, R11, R32, 0x1, P5 ;  /* 0x000000200b0b7211 */ /* 0x000fe400028f0eff */
[----:B------:R-:W-:Y:S02]  /*1330*/  PLOP3.LUT P1, PT, PT, PT, UP1, 0x80, 0x8 ;  /* 0x000000000008781c */ /* 0x000fe40003f2f018 */
[----:B------:R-:W-:Y:S01]  /*1340*/  LEA R22, P5, R23, R42, 0x1 ;  /* 0x0000002a17167211 */ /* 0x000fe200078a08ff */
[----:B------:R-:W5:Y:S01]  /*1350*/  @P2 LDG.E.U16 R47, desc[UR28][R10.64] ;  /* 0x0000001c0a2f2981 */ /* 0x000f62000c1e1500 */
[----:B------:R-:W-:-:S02]  /*1360*/  PLOP3.LUT P2, PT, PT, PT, UP1, 0x80, 0x8 ;  /* 0x000000000008781c */ /* 0x000fc40003f4f018 */
[----:B------:R-:W-:Y:S02]  /*1370*/  LOP3.LUT R18, R12, 0x4, RZ, 0xfc, !PT ;  /* 0x000000040c127812 */ /* 0x000fe400078efcff */
[C---:B-1----:R-:W-:Y:S02]  /*1380*/  LEA R20, P3, R27.reuse, R42, 0x1 ;  /* 0x0000002a1b147211 */ /* 0x042fe400078608ff */
[----:B------:R-:W-:Y:S02]  /*1390*/  ISETP.LT.AND P1, PT, R16, UR11, P1 ;  /* 0x0000000b10007c0c */ /* 0x000fe40008f21270 */
[----:B------:R-:W-:Y:S02]  /*13a0*/  LEA.HI.X.SX32 R21, R27, R32, 0x1, P3 ;  /* 0x000000201b157211 */ /* 0x000fe400018f0eff */
[----:B------:R-:W-:Y:S02]  /*13b0*/  LEA R24, P3, R25, R42, 0x1 ;  /* 0x0000002a19187211 */ /* 0x000fe400078608ff */
[----:B------:R-:W-:-:S02]  /*13c0*/  LEA.HI.X.SX32 R23, R23, R32, 0x1, P5 ;  /* 0x0000002017177211 */ /* 0x000fc400028f0eff */
[----:B------:R-:W-:Y:S02]  /*13d0*/  ISETP.LT.AND P2, PT, R17, UR11, P2 ;  /* 0x0000000b11007c0c */ /* 0x000fe40009741270 */
[----:B------:R-:W-:Y:S02]  /*13e0*/  LEA R26, P5, R19, R30, 0x1 ;  /* 0x0000001e131a7211 */ /* 0x000fe400078a08ff */
[----:B------:R-:W-:Y:S02]  /*13f0*/  LEA R2, P6, R49, R42, 0x1 ;  /* 0x0000002a31027211 */ /* 0x000fe400078c08ff */
[----:B------:R-:W-:Y:S02]  /*1400*/  LEA.HI.X.SX32 R25, R25, R32, 0x1, P3 ;  /* 0x0000002019197211 */ /* 0x000fe400018f0eff */
[----:B------:R-:W-:Y:S02]  /*1410*/  PLOP3.LUT P3, PT, PT, PT, UP1, 0x80, 0x8 ;  /* 0x000000000008781c */ /* 0x000fe40003f6f018 */
[----:B------:R-:W-:-:S02]  /*1420*/  LEA.HI.X.SX32 R27, R19, R31, 0x1, P5 ;  /* 0x0000001f131b7211 */ /* 0x000fc400028f0eff */
[----:B------:R-:W-:Y:S02]  /*1430*/  LEA.HI.X.SX32 R3, R49, R32, 0x1, P6 ;  /* 0x0000002031037211 */ /* 0x000fe400030f0eff */
[----:B------:R-:W-:Y:S02]  /*1440*/  LOP3.LUT R19, R12, 0xc, RZ, 0xfc, !PT ;  /* 0x0000000c0c137812 */ /* 0x000fe400078efcff */
[----:B------:R-:W-:Y:S02]  /*1450*/  PLOP3.LUT P6, PT, PT, PT, UP1, 0x80, 0x8 ;  /* 0x000000000008781c */ /* 0x000fe40003fcf018 */
[----:B------:R-:W-:Y:S02]  /*1460*/  PLOP3.LUT P0, PT, PT, PT, UP1, 0x80, 0x8 ;  /* 0x000000000008781c */ /* 0x000fe40003f0f018 */
[----:B------:R-:W-:Y:S01]  /*1470*/  PRMT R40, RZ, 0x7610, R40 ;  /* 0x00007610ff287816 */ /* 0x000fe20000000028 */
[----:B------:R-:W-:Y:S01]  /*1480*/  IMAD R29, R28, UR15, RZ ;  /* 0x0000000f1c1d7c24 */ /* 0x000fe2000f8e02ff */
[----:B------:R-:W-:Y:S01]  /*1490*/  PRMT R53, RZ, 0x7610, R53 ;  /* 0x00007610ff357816 */ /* 0x000fe20000000035 */
[----:B------:R-:W-:Y:S01]  /*14a0*/  IMAD R0, R0, UR15, RZ ;  /* 0x0000000f00007c24 */ /* 0x000fe2000f8e02ff */
[----:B------:R-:W-:-:S02]  /*14b0*/  ISETP.LT.AND P5, PT, R18, UR11, P3 ;  /* 0x0000000b12007c0c */ /* 0x000fc40009fa1270 */
[----:B------:R-:W-:Y:S01]  /*14c0*/  ISETP.LT.AND P3, PT, R19, UR11, P6 ;  /* 0x0000000b13007c0c */ /* 0x000fe2000b761270 */
[----:B------:R1:W3:Y:S01]  /*14d0*/  @P1 LDG.E.U16 R40, desc[UR28][R2.64] ;  /* 0x0000001c02281981 */ /* 0x0002e2000c1e1500 */
[----:B------:R-:W-:Y:S02]  /*14e0*/  ISETP.LT.AND P0, PT, R4, UR11, P0 ;  /* 0x0000000b04007c0c */ /* 0x000fe40008701270 */
[-C--:B------:R-:W-:Y:S01]  /*14f0*/  LEA R28, P1, R29, R30.reuse, 0x1 ;  /* 0x0000001e1d1c7211 */ /* 0x080fe200078208ff */
[----:B------:R-:W3:Y:S01]  /*1500*/  @P2 LDG.E.U16 R53, desc[UR28][R22.64] ;  /* 0x0000001c16352981 */ /* 0x000ee2000c1e1500 */
[----:B------:R-:W-:Y:S02]  /*1510*/  LEA R30, P2, R0, R30, 0x1 ;  /* 0x0000001e001e7211 */ /* 0x000fe400078408ff */
[----:B------:R-:W-:Y:S02]  /*1520*/  PRMT R42, RZ, 0x7610, R42 ;  /* 0x00007610ff2a7816 */ /* 0x000fe4000000002a */
[----:B------:R-:W-:-:S02]  /*1530*/  PRMT R44, RZ, 0x7610, R44 ;  /* 0x00007610ff2c7816 */ /* 0x000fc4000000002c */
[----:B------:R-:W-:Y:S02]  /*1540*/  PRMT R35, RZ, 0x7610, R35 ;  /* 0x00007610ff237816 */ /* 0x000fe40000000023 */
[----:B------:R-:W-:Y:S01]  /*1550*/  PRMT R51, RZ, 0x7610, R51 ;  /* 0x00007610ff337816 */ /* 0x000fe20000000033 */
[----:B------:R-:W3:Y:S01]  /*1560*/  @P5 LDG.E.U16 R42, desc[UR28][R20.64] ;  /* 0x0000001c142a5981 */ /* 0x000ee2000c1e1500 */
[-C--:B------:R-:W-:Y:S02]  /*1570*/  LEA.HI.X.SX32 R29, R29, R31.reuse, 0x1, P1 ;  /* 0x0000001f1d1d7211 */ /* 0x080fe400008f0eff */
[----:B------:R-:W-:Y:S01]  /*1580*/  PRMT R55, RZ, 0x7610, R55 ;  /* 0x00007610ff377816 */ /* 0x000fe20000000037 */
[----:B------:R-:W3:Y:S01]  /*1590*/  @P3 LDG.E.U16 R44, desc[UR28][R24.64] ;  /* 0x0000001c182c3981 */ /* 0x000ee2000c1e1500 */
[----:B------:R-:W-:Y:S02]  /*15a0*/  PRMT R57, RZ, 0x7610, R57 ;  /* 0x00007610ff397816 */ /* 0x000fe40000000039 */
[----:B------:R-:W-:Y:S01]  /*15b0*/  LEA.HI.X.SX32 R31, R0, R31, 0x1, P2 ;  /* 0x0000001f001f7211 */ /* 0x000fe200010f0eff */
[----:B------:R-:W3:Y:S04]  /*15c0*/  @P0 LDG.E.U16 R35, desc[UR28][R8.64] ;  /* 0x0000001c08230981 */ /* 0x000ee8000c1e1500 */
[----:B------:R-:W3:Y:S04]  /*15d0*/  @P0 LDG.E.U16 R51, desc[UR28][R26.64] ;  /* 0x0000001c1a330981 */ /* 0x000ee8000c1e1500 */
[----:B------:R-:W3:Y:S04]  /*15e0*/  @P0 LDG.E.U16 R55, desc[UR28][R28.64] ;  /* 0x0000001c1c370981 */ /* 0x000ee8000c1e1500 */
[----:B------:R-:W3:Y:S01]  /*15f0*/  @P0 LDG.E.U16 R57, desc[UR28][R30.64] ;  /* 0x0000001c1e390981 */ /* 0x000ee2000c1e1500 */
[----:B------:R-:W-:Y:S01]  /*1600*/  LOP3.LUT R0, R14, 0xc0, RZ, 0xc0, !PT ;  /* 0x000000c00e007812 */ /* 0x000fe200078ec0ff */
[----:B0-----:R-:W-:-:S04]  /*1610*/  @!UP2 UIADD3 UR4, UPT, UPT, -UR8, 0x100000, URZ ;  /* 0x001000000804a890 */ /* 0x001fc8000fffe1ff */
[----:B------:R-:W-:Y:S02]  /*1620*/  @!UP2 USHF.L.U32 UR5, UR4, 0xb, URZ ;  /* 0x0000000b0405a899 */ /* 0x000fe400080006ff */
[----:B------:R-:W-:Y:S01]  /*1630*/  @!UP2 USHF.L.U32 UR4, UR4, 0x1, URZ ;  /* 0x000000010404a899 */ /* 0x000fe200080006ff */
[----:B-1----:R-:W-:Y:S01]  /*1640*/  SHF.R.U32.HI R3, RZ, 0x2, R0 ;  /* 0x00000002ff037819 */ /* 0x002fe20000011600 */
[----:B------:R-:W-:Y:S01]  /*1650*/  IMAD.SHL.U32 R0, R14, 0x2, RZ ;  /* 0x000000020e007824 */ /* 0x000fe200078e00ff */
[----:B------:R-:W-:-:S04]  /*1660*/  VOTEU.ALL UP1, P4 ;  /* 0x0000000000ff7886 */ /* 0x000fc80002020000 */
[----:B------:R-:W-:-:S04]  /*1670*/  LOP3.LUT R32, R3, 0x1fe, R0, 0x78, !PT ;  /* 0x000001fe03207812 */ /* 0x000fc800078e7800 */
[----:B------:R-:W-:Y:S01]  /*1680*/  LOP3.LUT R33, R32, 0x40, RZ, 0x3c, !PT ;  /* 0x0000004020217812 */ /* 0x000fe200078e3cff */
[----:B------:R0:W1:Y:S01]  /*1690*/  @!UP1 SYNCS.EXCH.64 URZ, [UR12+0x3008], UR4 ;  /* 0x003008040cff95b2 */ /* 0x0000620008000100 */
[----:B------:R-:W-:-:S04]  /*16a0*/  UISETP.NE.U32.AND UP1, UPT, UR9, URZ, UPT ;  /* 0x000000ff0900728c */ /* 0x000fc8000bf25070 */
[----:B------:R-:W-:Y:S02]  /*16b0*/  UISETP.LT.OR UP2, UPT, UR30, 0x20, UP1 ;  /* 0x000000201e00788c */ /* 0x000fe40008f41670 */
[----:B------:R-:W-:Y:S01]  /*16c0*/  UISETP.GE.AND UP3, UPT, UR30, 0x40, UPT ;  /* 0x000000401e00788c */ /* 0x000fe2000bf66270 */
[----:B--2---:R0:W-:Y:S04]  /*16d0*/  STS.U16 [R32+UR12+0x800], R43 ;  /* 0x0008002b20007988 */ /* 0x0041e8000800040c */
[----:B----4-:R0:W-:Y:S04]  /*16e0*/  STS.U16 [R32+UR12+0xc00], R45 ;  /* 0x000c002d20007988 */ /* 0x0101e8000800040c */
[----:B-----5:R0:W-:Y:S04]  /*16f0*/  STS.U16 [R32+UR12], R47 ;  /* 0x0000002f20007988 */ /* 0x0201e8000800040c */
[----:B---3--:R0:W-:Y:S04]  /*1700*/  STS.U16 [R32+UR12+0x400], R53 ;  /* 0x0004003520007988 */ /* 0x0081e8000800040c */
[----:B------:R0:W-:Y:S04]  /*1710*/  STS.U16 [R33+UR12+0xa00], R38 ;  /* 0x000a002621007988 */ /* 0x0001e8000800040c */
[----:B------:R0:W-:Y:S04]  /*1720*/  STS.U16 [R33+UR12+0xe00], R40 ;  /* 0x000e002821007988 */ /* 0x0001e8000800040c */
[----:B------:R0:W-:Y:S04]  /*1730*/  STS.U16 [R33+UR12+0x200], R42 ;  /* 0x0002002a21007988 */ /* 0x0001e8000800040c */
[----:B------:R0:W-:Y:S04]  /*1740*/  STS.U16 [R33+UR12+0x600], R44 ;  /* 0x0006002c21007988 */ /* 0x0001e8000800040c */
[----:B------:R0:W-:Y:S04]  /*1750*/  STS.U16 [R32+UR12+0x2000], R35 ;  /* 0x0020002320007988 */ /* 0x0001e8000800040c */
[----:B------:R0:W-:Y:S04]  /*1760*/  STS.U16 [R32+UR12+0x2200], R51 ;  /* 0x0022003320007988 */ /* 0x0001e8000800040c */
[----:B------:R0:W-:Y:S04]  /*1770*/  STS.U16 [R32+UR12+0x2400], R55 ;  /* 0x0024003720007988 */ /* 0x0001e8000800040c */
[----:B------:R0:W-:Y:S01]  /*1780*/  STS.U16 [R32+UR12+0x2600], R57 ;  /* 0x0026003920007988 */ /* 0x0001e2000800040c */
[----:B-1----:R1:W-:Y:S06]  /*1790*/  MEMBAR.ALL.CTA ;  /* 0x0000000000007992 */ /* 0x0023ec0000008000 */
[----:B-1----:R-:W1:Y:S02]  /*17a0*/  FENCE.VIEW.ASYNC.S ;  /* 0x00000000000073c6 */ /* 0x002e640000000000 */
[----:B-1----:R-:W-:Y:S06]  /*17b0*/  BAR.SYNC.DEFER_BLOCKING 0x0 ;  /* 0x0000000000007b1d */ /* 0x002fec0000010000 */
[----:B------:R-:W-:Y:S05]  /*17c0*/  BRA.U UP2, `(.L_x_6) ;  /* 0x0000000102687547 */ /* 0x000fea000b800000 */
[----:B0-----:R-:W-:Y:S02]  /*17d0*/  UIADD3 UR4, UPT, UPT, UR12, 0x2000, URZ ;  /* 0x000020000c047890 */ /* 0x001fe4000fffe0ff */
[----:B------:R-:W-:Y:S02]  /*17e0*/  USHF.R.U32.HI UR6, URZ, 0x4, UR12 ;  /* 0x00000004ff067899 */ /* 0x000fe4000801160c */
[----:B------:R-:W-:Y:S02]  /*17f0*/  USHF.R.U32.HI UR4, URZ, 0x4, UR4 ;  /* 0x00000004ff047899 */ /* 0x000fe40008011604 */
[----:B------:R-:W-:Y:S02]  /*1800*/  USGXT.U32 UR6, UR6, 0xe ;  /* 0x0000000e0606789a */ /* 0x000fe40008000000 */
[----:B------:R-:W-:Y:S01]  /*1810*/  USGXT.U32 UR8, UR4, 0xe ;  /* 0x0000000e0408789a */ /* 0x000fe20008000000 */
[----:B------:R-:W-:Y:S01]  /*1820*/  UMOV UR18, 0x80 ;  /* 0x0000008000127882 */ /* 0x000fe20000000000 */
[----:B------:R-:W-:Y:S01]  /*1830*/  UMOV UR19, 0x40004040 ;  /* 0x4000404000137882 */ /* 0x000fe20000000000 */
[----:B------:R-:W-:Y:S01]  /*1840*/  UMOV UR20, 0xfffffffe ;  /* 0xfffffffe00147882 */ /* 0x000fe20000000000 */
[----:B------:R-:W-:Y:S01]  /*1850*/  UMOV UR21, 0x7fffbfdf ;  /* 0x7fffbfdf00157882 */ /* 0x000fe20000000000 */
[----:B------:R-:W-:Y:S01]  /*1860*/  UMOV UR7, URZ ;  /* 0x000000ff00077c82 */ /* 0x000fe20008000000 */
[----:B------:R-:W-:Y:S01]  /*1870*/  UMOV UR9, URZ ;  /* 0x000000ff00097c82 */ /* 0x000fe20008000000 */
[----:B------:R-:W-:-:S02]  /*1880*/  UIADD3.64 UR18, UPT, UPT, UR6, UR18, URZ ;  /* 0x0000001206127297 */ /* 0x000fc4000fffe0ff */
[----:B------:R-:W-:Y:S01]  /*1890*/  UIADD3.64 UR20, UPT, UPT, UR8, -UR20, URZ ;  /* 0x8000001408147297 */ /* 0x000fe2000fffe0ff */
[----:B------:R-:W-:Y:S01]  /*18a0*/  UMOV UR22, 0x0 ;  /* 0x0000000000167882 */ /* 0x000fe20000000000 */
[----:B------:R-:W-:Y:S01]  /*18b0*/  UMOV UR23, 0x4088010 ;  /* 0x0408801000177882 */ /* 0x000fe20000000000 */
[----:B------:R-:W-:Y:S01]  /*18c0*/  UMOV UR4, UR10 ;  /* 0x0000000a00047c82 */ /* 0x000fe20008000000 */
[----:B------:R-:W-:Y:S01]  /*18d0*/  UMOV UR5, URZ ;  /* 0x000000ff00057c82 */ /* 0x000fe20008000000 */
[----:B------:R-:W-:Y:S01]  /*18e0*/  UMOV UR7, 0x40004040 ;  /* 0x4000404000077882 */ /* 0x000fe20000000000 */
[----:B------:R-:W-:Y:S01]  /*18f0*/  UMOV UR9, 0x80004020 ;  /* 0x8000402000097882 */ /* 0x000fe20000000000 */
[----:B------:R-:W-:Y:S01]  /*1900*/  UMOV UR26, 0x0 ;  /* 0x00000000001a7882 */ /* 0x000fe20000000000 */
[----:B------:R-:W-:Y:S01]  /*1910*/  UMOV UR27, 0x4088010 ;  /* 0x04088010001b7882 */ /* 0x000fe20000000000 */
[----:B------:R-:W-:Y:S01]  /*1920*/  UMOV UR4, UR4 ;  /* 0x0000000400047c82 */ /* 0x000fe20008000000 */
[----:B------:R1:W-:Y:S01]  /*1930*/  UTCHMMA gdesc[UR6], gdesc[UR8], tmem[UR13], tmem[UR22], idesc[UR23], !UPT ;  /* 0x00ff1608060075ea */ /* 0x0003e2000f80000d */
[----:B------:R1:W-:Y:S01]  /*1940*/  UTCHMMA gdesc[UR18], gdesc[UR20], tmem[UR13], tmem[UR26], idesc[UR27], UPT ;  /* 0x00ff1a14120075ea */ /* 0x0003e2000b80000d */
[----:B------:R1:W-:Y:S01]  /*1950*/  UTCBAR [UR4], URZ ;  /* 0x000000ff040073e9 */ /* 0x0003e200080000ff */
[----:B------:R-:W-:Y:S01]  /*1960*/  NOP ;  /* 0x0000000000007918 */ /* 0x000fe20000000000 */
.L_x_6:
[----:B-1----:R-:W-:Y:S01]  /*1970*/  UMOV UR8, URZ ;  /* 0x000000ff00087c82 */ /* 0x002fe20008000000 */
[----:B------:R-:W-:Y:S05]  /*1980*/  BRA.U !UP3, `(.L_x_7) ;  /* 0x000000090bd07547 */ /* 0x000fea000b800000 */
[----:B------:R-:W-:Y:S01]  /*1990*/  SHF.R.S32.HI R3, RZ, 0x1f, R34 ;  /* 0x0000001fff037819 */ /* 0x000fe20000011422 */
[----:B------:R-:W-:Y:S01]  /*19a0*/  USHF.L.U32 UR7, UR16, 0x5, URZ ;  /* 0x0000000510077899 */ /* 0x000fe200080006ff */
[----:B------:R-:W-:Y:S01]  /*19b0*/  SHF.R.S32.HI R2, RZ, 0x1f, R37 ;  /* 0x0000001fff027819 */ /* 0x000fe20000011425 */
[----:B0-----:R-:W-:Y:S01]  /*19c0*/  UIADD3 UR5, UPT, UPT, UR12, 0x1000, URZ ;  /* 0x000010000c057890 */ /* 0x001fe2000fffe0ff */
[----:B------:R-:W-:Y:S01]  /*19d0*/  SHF.L.U64.HI R40, R34, 0x1, R3 ;  /* 0x0000000122287819 */ /* 0x000fe20000010203 */
[----:B------:R-:W-:Y:S01]  /*19e0*/  USHF.R.S32.HI UR4, URZ, 0x1f, UR30 ;  /* 0x0000001fff047899 */ /* 0x000fe2000801141e */
[-C--:B------:R-:W-:Y:S01]  /*19f0*/  LEA R42, P0, R37, R36.reuse, 0x1 ;  /* 0x00000024252a7211 */ /* 0x080fe200078008ff */
[----:B------:R-:W-:Y:S01]  /*1a00*/  USHF.R.S32.HI UR9, URZ, 0x1f, UR7 ;  /* 0x0000001fff097899 */ /* 0x000fe20008011407 */
[----:B------:R-:W-:Y:S01]  /*1a10*/  SHF.R.S32.HI R34, RZ, 0x1f, R39 ;  /* 0x0000001fff227819 */ /* 0x000fe20000011427 */
[----:B------:R-:W-:Y:S01]  /*1a20*/  USHF.R.U32.HI UR15, URZ, 0x4, UR5 ;  /* 0x00000004ff0f7899 */ /* 0x000fe20008011605 */
[----:B------:R-:W-:Y:S01]  /*1a30*/  LEA R35, P1, R39, R36, 0x1 ;  /* 0x0000002427237211 */ /* 0x000fe200078208ff */
[----:B------:R-:W-:Y:S01]  /*1a40*/  ULEA.HI UR5, UR4, UR30, URZ, 0x5 ;  /* 0x0000001e04057291 */ /* 0x000fe2000f8f28ff */
[-C--:B------:R-:W-:Y:S01]  /*1a50*/  LEA.HI.X R43, R37, R40.reuse, R2, 0x1, P0 ;  /* 0x00000028252b7211 */ /* 0x080fe200000f0c02 */
[----:B------:R-:W-:Y:S01]  /*1a60*/  USHF.L.U32 UR8, UR17, 0x5, URZ ;  /* 0x0000000511087899 */ /* 0x000fe200080006ff */
[----:B------:R-:W-:Y:S01]  /*1a70*/  LEA.HI.X R38, R39, R40, R34, 0x1, P1 ;  /* 0x0000002827267211 */ /* 0x000fe200008f0c22 */
[----:B------:R-:W-:Y:S01]  /*1a80*/  USHF.L.U32 UR34, UR7, 0x1, URZ ;  /* 0x0000000107227899 */ /* 0x000fe200080006ff */
[-C--:B------:R-:W-:Y:S01]  /*1a90*/  LEA R3, P0, R41, R36.reuse, 0x1 ;  /* 0x0000002429037211 */ /* 0x080fe200078008ff */
[----:B------:R-:W-:Y:S01]  /*1aa0*/  USHF.L.U64.HI UR32, UR7, 0x1, UR9 ;  /* 0x0000000107207899 */ /* 0x000fe20008010209 */
[----:B------:R-:W-:Y:S01]  /*1ab0*/  SHF.R.S32.HI R2, RZ, 0x1f, R41 ;  /* 0x0000001fff027819 */ /* 0x000fe20000011429 */
[----:B------:R-:W-:Y:S01]  /*1ac0*/  UIADD3 UR6, UPT, UPT, UR12, 0x2800, URZ ;  /* 0x000028000c067890 */ /* 0x000fe2000fffe0ff */
[----:B------:R-:W-:Y:S01]  /*1ad0*/  LEA R37, P1, R49, R36, 0x1 ;  /* 0x0000002431257211 */ /* 0x000fe200078208ff */
[----:B------:R-:W-:Y:S01]  /*1ae0*/  USHF.R.S32.HI UR7, URZ, 0x5, UR5 ;  /* 0x00000005ff077899 */ /* 0x000fe20008011405 */
[----:B------:R-:W-:Y:S01]  /*1af0*/  SHF.R.S32.HI R34, RZ, 0x1f, R49 ;  /* 0x0000001fff227819 */ /* 0x000fe20000011431 */
[----:B------:R-:W-:Y:S01]  /*1b00*/  UIADD3 UR26, UPT, UPT, UR11, -0x20, URZ ;  /* 0xffffffe00b1a7890 */ /* 0x000fe2000fffe0ff */
[-C--:B------:R-:W-:Y:S01]  /*1b10*/  LEA.HI.X R2, R41, R40.reuse, R2, 0x1, P0 ;  /* 0x0000002829027211 */ /* 0x080fe200000f0c02 */
[----:B------:R-:W-:Y:S01]  /*1b20*/  USHF.R.S32.HI UR11, URZ, 0x1f, UR8 ;  /* 0x0000001fff0b7899 */ /* 0x000fe20008011408 */
[----:B------:R-:W-:Y:S01]  /*1b30*/  LEA.HI.X R40, R49, R40, R34, 0x1, P1 ;  /* 0x0000002831287211 */ /* 0x000fe200008f0c22 */
[----:B------:R-:W-:Y:S01]  /*1b40*/  USHF.R.U32.HI UR6, URZ, 0x4, UR6 ;  /* 0x00000004ff067899 */ /* 0x000fe20008011606 */
[----:B------:R-:W-:Y:S01]  /*1b50*/  IADD3 R36, P2, PT, R3, UR24, RZ ;  /* 0x0000001803247c10 */ /* 0x000fe2000ff5e0ff */
[----:B------:R-:W-:Y:S01]  /*1b60*/  UISETP.LT.AND UP2, UPT, UR7, 0x2, UPT ;  /* 0x000000020700788c */ /* 0x000fe2000bf41270 */
[----:B------:R-:W-:Y:S01]  /*1b70*/  IADD3 R34, P0, PT, R42, UR24, RZ ;  /* 0x000000182a227c10 */ /* 0x000fe2000ff1e0ff */
[----:B------:R-:W-:Y:S01]  /*1b80*/  USHF.L.U32 UR33, UR8, 0x1, URZ ;  /* 0x0000000108217899 */ /* 0x000fe200080006ff */
[----:B------:R-:W-:Y:S01]  /*1b90*/  IADD3 R35, P1, PT, R35, UR24, RZ ;  /* 0x0000001823237c10 */ /* 0x000fe2000ff3e0ff */
[----:B------:R-:W-:Y:S01]  /*1ba0*/  USHF.L.U64.HI UR31, UR8, 0x1, UR11 ;  /* 0x00000001081f7899 */ /* 0x000fe2000801020b */
[----:B------:R-:W-:Y:S01]  /*1bb0*/  IADD3 R37, P3, PT, R37, UR24, RZ ;  /* 0x0000001825257c10 */ /* 0x000fe2000ff7e0ff */
[----:B------:R-:W-:Y:S01]  /*1bc0*/  USGXT.U32 UR4, UR15, 0xe ;  /* 0x0000000e0f04789a */ /* 0x000fe20008000000 */
[----:B------:R-:W-:Y:S01]  /*1bd0*/  IADD3.X R41, PT, PT, R2, UR25, RZ, P2, !PT ;  /* 0x0000001902297c10 */ /* 0x000fe200097fe4ff */
[----:B------:R-:W-:Y:S01]  /*1be0*/  USGXT.U32 UR6, UR6, 0xe ;  /* 0x0000000e0606789a */ /* 0x000fe20008000000 */
[----:B------:R-:W-:Y:S01]  /*1bf0*/  IADD3.X R39, PT, PT, R43, UR25, RZ, P0, !PT ;  /* 0x000000192b277c10 */ /* 0x000fe200087fe4ff */
[----:B------:R-:W-:Y:S01]  /*1c00*/  USEL UR8, UR7, 0x2, !UP2 ;  /* 0x0000000207087887 */ /* 0x000fe2000d000000 */
[----:B------:R-:W-:Y:S01]  /*1c10*/  IADD3.X R38, PT, PT, R38, UR25, RZ, P1, !PT ;  /* 0x0000001926267c10 */ /* 0x000fe20008ffe4ff */
[----:B------:R-:W-:Y:S01]  /*1c20*/  IMAD.MOV.U32 R2, RZ, RZ, RZ ;  /* 0x000000ffff027224 */ /* 0x000fe200078e00ff */
[----:B------:R-:W-:Y:S01]  /*1c30*/  IADD3.X R40, PT, PT, R40, UR25, RZ, P3, !PT ;  /* 0x0000001928287c10 */ /* 0x000fe20009ffe4ff */
[----:B------:R-:W-:Y:S01]  /*1c40*/  UMOV UR16, 0x80 ;  /* 0x0000008000107882 */ /* 0x000fe20000000000 */
[----:B------:R-:W-:Y:S01]  /*1c50*/  UMOV UR17, 0x40004040 ;  /* 0x4000404000117882 */ /* 0x000fe20000000000 */
[----:B------:R-:W-:Y:S01]  /*1c60*/  UMOV UR18, 0xfffffffe ;  /* 0xfffffffe00127882 */ /* 0x000fe20000000000 */
[----:B------:R-:W-:Y:S01]  /*1c70*/  UMOV UR19, 0x7fffbfdf ;  /* 0x7fffbfdf00137882 */ /* 0x000fe20000000000 */
[----:B------:R-:W-:Y:S01]  /*1c80*/  UMOV UR5, URZ ;  /* 0x000000ff00057c82 */ /* 0x000fe20008000000 */
[----:B------:R-:W-:Y:S01]  /*1c90*/  UMOV UR7, URZ ;  /* 0x000000ff00077c82 */ /* 0x000fe20008000000 */
[----:B------:R-:W-:-:S02]  /*1ca0*/  UIADD3.64 UR16, UPT, UPT, UR4, UR16, URZ ;  /* 0x0000001004107297 */ /* 0x000fc4000fffe0ff */
[----:B------:R-:W-:Y:S02]  /*1cb0*/  UIADD3.64 UR18, UPT, UPT, UR6, -UR18, URZ ;  /* 0x8000001206127297 */ /* 0x000fe4000fffe0ff */
[----:B------:R-:W-:Y:S01]  /*1cc0*/  UIADD3 UR15, UPT, UPT, UR8, -0x1, URZ ;  /* 0xffffffff080f7890 */ /* 0x000fe2000fffe0ff */
[----:B------:R-:W-:Y:S01]  /*1cd0*/  UMOV UR27, 0x1 ;  /* 0x00000001001b7882 */ /* 0x000fe20000000000 */
[----:B------:R-:W-:-:S10]  /*1ce0*/  UMOV UR9, URZ ;  /* 0x000000ff00097c82 */ /* 0x000fd40008000000 */
.L_x_10:
[----:B------:R-:W-:Y:S01]  /*1cf0*/  IMAD.U32 R2, R2, -0x80000000, RZ ;  /* 0x8000000002027824 */ /* 0x000fe200078e00ff */
[----:B------:R-:W-:Y:S02]  /*1d00*/  IADD3 R30, P1, PT, R30, UR33, RZ ;  /* 0x000000211e1e7c10 */ /* 0x000fe4000ff3e0ff */
[----:B------:R-:W-:Y:S01]  /*1d10*/  IADD3 R8, P5, PT, R8, UR33, RZ ;  /* 0x0000002108087c10 */ /* 0x000fe2000ffbe0ff */
[----:B0-----:R-:W0:Y:S01]  /*1d20*/  SYNCS.PHASECHK.TRANS64.TRYWAIT P0, [UR10], R2 ;  /* 0x00000002ff0075a7 */ /* 0x001e22000800110a */
[----:B------:R-:W-:Y:S02]  /*1d30*/  IADD3 R28, P2, PT, R28, UR33, RZ ;  /* 0x000000211c1c7c10 */ /* 0x000fe4000ff5e0ff */
[----:B------:R-:W-:Y:S02]  /*1d40*/  IADD3 R26, P3, PT, R26, UR33, RZ ;  /* 0x000000211a1a7c10 */ /* 0x000fe4000ff7e0ff */
[----:B------:R-:W-:Y:S02]  /*1d50*/  IADD3.X R31, PT, PT, R31, UR31, RZ, P1, !PT ;  /* 0x0000001f1f1f7c10 */ /* 0x000fe40008ffe4ff */
[----:B------:R-:W-:-:S02]  /*1d60*/  IADD3.X R9, PT, PT, R9, UR31, RZ, P5, !PT ;  /* 0x0000001f09097c10 */ /* 0x000fc4000affe4ff */
[----:B------:R-:W-:Y:S02]  /*1d70*/  IADD3 R37, P6, PT, R37, UR34, RZ ;  /* 0x0000002225257c10 */ /* 0x000fe4000ffde0ff */
[----:B------:R-:W-:Y:S02]  /*1d80*/  IADD3 R36, P1, PT, R36, UR34, RZ ;  /* 0x0000002224247c10 */ /* 0x000fe4000ff3e0ff */
[----:B------:R-:W-:Y:S02]  /*1d90*/  IADD3 R24, P5, PT, R24, UR34, RZ ;  /* 0x0000002218187c10 */ /* 0x000fe4000ffbe0ff */
[----:B------:R-:W-:Y:S02]  /*1da0*/  IADD3.X R29, PT, PT, R29, UR31, RZ, P2, !PT ;  /* 0x0000001f1d1d7c10 */ /* 0x000fe400097fe4ff */
[----:B------:R-:W-:Y:S02]  /*1db0*/  IADD3.X R27, PT, PT, R27, UR31, RZ, P3, !PT ;  /* 0x0000001f1b1b7c10 */ /* 0x000fe40009ffe4ff */
[----:B------:R-:W-:-:S02]  /*1dc0*/  IADD3 R35, P2, PT, R35, UR34, RZ ;  /* 0x0000002223237c10 */ /* 0x000fc4000ff5e0ff */
[----:B------:R-:W-:Y:S02]  /*1dd0*/  IADD3 R34, P3, PT, R34, UR34, RZ ;  /* 0x0000002222227c10 */ /* 0x000fe4000ff7e0ff */
[----:B------:R-:W-:Y:S02]  /*1de0*/  IADD3.X R40, PT, PT, R40, UR32, RZ, P6, !PT ;  /* 0x0000002028287c10 */ /* 0x000fe4000b7fe4ff */
[----:B------:R-:W-:Y:S02]  /*1df0*/  IADD3.X R41, PT, PT, R41, UR32, RZ, P1, !PT ;  /* 0x0000002029297c10 */ /* 0x000fe40008ffe4ff */
[----:B------:R-:W-:Y:S02]  /*1e00*/  IADD3.X R25, PT, PT, R25, UR32, RZ, P5, !PT ;  /* 0x0000002019197c10 */ /* 0x000fe4000affe4ff */
[----:B------:R-:W-:Y:S02]  /*1e10*/  IADD3 R22, P6, PT, R22, UR34, RZ ;  /* 0x0000002216167c10 */ /* 0x000fe4000ffde0ff */
[----:B------:R-:W-:-:S02]  /*1e20*/  IADD3 R20, P1, PT, R20, UR34, RZ ;  /* 0x0000002214147c10 */ /* 0x000fc4000ff3e0ff */
[----:B------:R-:W-:Y:S02]  /*1e30*/  IADD3 R10, P5, PT, R10, UR34, RZ ;  /* 0x000000220a0a7c10 */ /* 0x000fe4000ffbe0ff */
[----:B------:R-:W-:Y:S02]  /*1e40*/  IADD3.X R38, PT, PT, R38, UR32, RZ, P2, !PT ;  /* 0x0000002026267c10 */ /* 0x000fe400097fe4ff */
[----:B------:R-:W-:Y:S02]  /*1e50*/  IADD3.X R39, PT, PT, R39, UR32, RZ, P3, !PT ;  /* 0x0000002027277c10 */ /* 0x000fe40009ffe4ff */
[----:B------:R-:W-:Y:S02]  /*1e60*/  ISETP.GE.AND P2, PT, R12, UR26, PT ;  /* 0x0000001a0c007c0c */ /* 0x000fe4000bf46270 */
[----:B------:R-:W-:Y:S02]  /*1e70*/  ISETP.GE.AND P3, PT, R17, UR26, PT ;  /* 0x0000001a11007c0c */ /* 0x000fe4000bf66270 */
[----:B------:R-:W-:-:S02]  /*1e80*/  IADD3.X R23, PT, PT, R23, UR32, RZ, P6, !PT ;  /* 0x0000002017177c10 */ /* 0x000fc4000b7fe4ff */
[----:B------:R-:W-:Y:S02]  /*1e90*/  IADD3.X R21, PT, PT, R21, UR32, RZ, P1, !PT ;  /* 0x0000002015157c10 */ /* 0x000fe40008ffe4ff */
[----:B------:R-:W-:Y:S02]  /*1ea0*/  IADD3.X R11, PT, PT, R11, UR32, RZ, P5, !PT ;  /* 0x000000200b0b7c10 */ /* 0x000fe4000affe4ff */
[----:B------:R-:W-:Y:S01]  /*1eb0*/  PRMT R47, RZ, 0x7610, R47 ;  /* 0x00007610ff2f7816 */ /* 0x000fe2000000002f */
[----:B0-----:R-:W-:Y:S06]  /*1ec0*/  @!P0 BRA `(.L_x_8) ;  /* 0x0000000c00c48947 */ /* 0x001fec0003800000 */
.L_x_16:
[----:B------:R-:W-:Y:S01]  /*1ed0*/  ISETP.GE.AND P0, PT, R5, UR26, PT ;  /* 0x0000001a05007c0c */ /* 0x000fe2000bf06270 */
[----:B------:R-:W-:Y:S01]  /*1ee0*/  @!P3 IMAD.MOV.U32 R2, RZ, RZ, R22 ;  /* 0x000000ffff02b224 */ /* 0x000fe200078e0016 */
[----:B------:R-:W-:Y:S01]  /*1ef0*/  PRMT R43, RZ, 0x7610, R43 ;  /* 0x00007610ff2b7816 */ /* 0x000fe2000000002b */
[----:B------:R-:W-:Y:S01]  /*1f00*/  @!P3 IMAD.MOV.U32 R3, RZ, RZ, R23 ;  /* 0x000000ffff03b224 */ /* 0x000fe200078e0017 */
[----:B------:R-:W-:Y:S01]  /*1f10*/  PRMT R45, RZ, 0x7610, R45 ;  /* 0x00007610ff2d7816 */ /* 0x000fe2000000002d */
[----:B------:R-:W2:Y:S04]  /*1f20*/  @!P2 LDG.E.U16 R47, desc[UR28][R10.64] ;  /* 0x0000001c0a2fa981 */ /* 0x000ea8000c1e1500 */
[----:B------:R0:W3:Y:S04]  /*1f30*/  @!P3 LDG.E.U16 R43, desc[UR28][R2.64] ;  /* 0x0000001c022bb981 */ /* 0x0000e8000c1e1500 */
[----:B0-----:R-:W-:-:S02]  /*1f40*/  @!P0 IMAD.MOV.U32 R2, RZ, RZ, R34 ;  /* 0x000000ffff028224 */ /* 0x001fc400078e0022 */
[----:B------:R-:W-:-:S05]  /*1f50*/  @!P0 IMAD.MOV.U32 R3, RZ, RZ, R39 ;  /* 0x000000ffff038224 */ /* 0x000fca00078e0027 */
[----:B------:R0:W4:Y:S01]  /*1f60*/  @!P0 LDG.E.U16 R45, desc[UR28][R2.64] ;  /* 0x0000001c022d8981 */ /* 0x000122000c1e1500 */
[----:B------:R-:W-:Y:S02]  /*1f70*/  ISETP.GE.AND P0, PT, R18, UR26, PT ;  /* 0x0000001a12007c0c */ /* 0x000fe4000bf06270 */
[----:B------:R-:W-:Y:S02]  /*1f80*/  ISETP.GE.AND P1, PT, R19, UR26, PT ;  /* 0x0000001a13007c0c */ /* 0x000fe4000bf26270 */
[----:B------:R-:W-:Y:S02]  /*1f90*/  ISETP.GE.AND P2, PT, R6, UR26, PT ;  /* 0x0000001a06007c0c */ /* 0x000fe4000bf46270 */
[----:B------:R-:W-:Y:S02]  /*1fa0*/  PRMT R42, RZ, 0x7610, R42 ;  /* 0x00007610ff2a7816 */ /* 0x000fe4000000002a */
[----:B------:R-:W-:Y:S02]  /*1fb0*/  ISETP.GE.AND P3, PT, R7, UR26, PT ;  /* 0x0000001a07007c0c */ /* 0x000fe4000bf66270 */
[----:B------:R-:W-:-:S03]  /*1fc0*/  PRMT R44, RZ, 0x7610, R44 ;  /* 0x00007610ff2c7816 */ /* 0x000fc6000000002c */
[----:B0-----:R-:W-:Y:S02]  /*1fd0*/  @!P0 IMAD.MOV.U32 R2, RZ, RZ, R20 ;  /* 0x000000ffff028224 */ /* 0x001fe400078e0014 */
[----:B------:R-:W-:-:S05]  /*1fe0*/  @!P0 IMAD.MOV.U32 R3, RZ, RZ, R21 ;  /* 0x000000ffff038224 */ /* 0x000fca00078e0015 */
[----:B------:R0:W5:Y:S01]  /*1ff0*/  @!P0 LDG.E.U16 R42, desc[UR28][R2.64] ;  /* 0x0000001c022a8981 */ /* 0x000162000c1e1500 */
[----:B------:R-:W-:Y:S02]  /*2000*/  PRMT R46, RZ, 0x7610, R46 ;  /* 0x00007610ff2e7816 */ /* 0x000fe4000000002e */
[----:B------:R-:W-:Y:S01]  /*2010*/  ISETP.GE.AND P0, PT, R16, UR26, PT ;  /* 0x0000001a10007c0c */ /* 0x000fe2000bf06270 */
[----:B0-----:R-:W-:Y:S02]  /*2020*/  @!P1 IMAD.MOV.U32 R2, RZ, RZ, R24 ;  /* 0x000000ffff029224 */ /* 0x001fe400078e0018 */
[----:B------:R-:W-:-:S05]  /*2030*/  @!P1 IMAD.MOV.U32 R3, RZ, RZ, R25 ;  /* 0x000000ffff039224 */ /* 0x000fca00078e0019 */
[----:B------:R0:W5:Y:S01]  /*2040*/  @!P1 LDG.E.U16 R44, desc[UR28][R2.64] ;  /* 0x0000001c022c9981 */ /* 0x000162000c1e1500 */
[----:B------:R-:W-:Y:S01]  /*2050*/  PRMT R49, RZ, 0x7610, R49 ;  /* 0x00007610ff317816 */ /* 0x000fe20000000031 */
[----:B0-----:R-:W-:Y:S02]  /*2060*/  @!P2 IMAD.MOV.U32 R2, RZ, RZ, R35 ;  /* 0x000000ffff02a224 */ /* 0x001fe400078e0023 */
[----:B------:R-:W-:-:S05]  /*2070*/  @!P2 IMAD.MOV.U32 R3, RZ, RZ, R38 ;  /* 0x000000ffff03a224 */ /* 0x000fca00078e0026 */
[----:B------:R0:W5:Y:S01]  /*2080*/  @!P2 LDG.E.U16 R46, desc[UR28][R2.64] ;  /* 0x0000001c022ea981 */ /* 0x000162000c1e1500 */
[----:B------:R-:W-:Y:S01]  /*2090*/  PRMT R48, RZ, 0x7610, R48 ;  /* 0x00007610ff307816 */ /* 0x000fe20000000030 */
[----:B0-----:R-:W-:Y:S02]  /*20a0*/  @!P3 IMAD.MOV.U32 R2, RZ, RZ, R36 ;  /* 0x000000ffff02b224 */ /* 0x001fe400078e0024 */
[----:B------:R-:W-:-:S05]  /*20b0*/  @!P3 IMAD.MOV.U32 R3, RZ, RZ, R41 ;  /* 0x000000ffff03b224 */ /* 0x000fca00078e0029 */
[----:B------:R0:W5:Y:S01]  /*20c0*/  @!P3 LDG.E.U16 R49, desc[UR28][R2.64] ;  /* 0x0000001c0231b981 */ /* 0x000162000c1e1500 */
[----:B------:R-:W-:Y:S01]  /*20d0*/  ISETP.GE.AND P1, PT, R4, UR26, PT ;  /* 0x0000001a04007c0c */ /* 0x000fe2000bf26270 */
[----:B0-----:R-:W-:Y:S02]  /*20e0*/  @!P0 IMAD.MOV.U32 R2, RZ, RZ, R37 ;  /* 0x000000ffff028224 */ /* 0x001fe400078e0025 */
[----:B------:R-:W-:-:S05]  /*20f0*/  @!P0 IMAD.MOV.U32 R3, RZ, RZ, R40 ;  /* 0x000000ffff038224 */ /* 0x000fca00078e0028 */
[----:B------:R0:W5:Y:S01]  /*2100*/  @!P0 LDG.E.U16 R48, desc[UR28][R2.64] ;  /* 0x0000001c02308981 */ /* 0x000162000c1e1500 */
[----:B------:R-:W-:Y:S01]  /*2110*/  PRMT R51, RZ, 0x7610, R51 ;  /* 0x00007610ff337816 */ /* 0x000fe20000000033 */
[----:B------:R-:W-:Y:S01]  /*2120*/  BAR.SYNC.DEFER_BLOCKING 0x0 ;  /* 0x0000000000007b1d */ /* 0x000fe20000010000 */
[----:B------:R-:W-:Y:S02]  /*2130*/  PRMT R53, RZ, 0x7610, R53 ;  /* 0x00007610ff357816 */ /* 0x000fe40000000035 */
[----:B0-----:R-:W-:Y:S02]  /*2140*/  @!P1 IMAD.MOV.U32 R2, RZ, RZ, R8 ;  /* 0x000000ffff029224 */ /* 0x001fe400078e0008 */
[----:B------:R-:W-:Y:S01]  /*2150*/  @!P1 IMAD.MOV.U32 R3, RZ, RZ, R9 ;  /* 0x000000ffff039224 */ /* 0x000fe200078e0009 */
[----:B------:R-:W-:Y:S02]  /*2160*/  PRMT R55, RZ, 0x7610, R55 ;  /* 0x00007610ff377816 */ /* 0x000fe40000000037 */
[----:B------:R-:W-:-:S02]  /*2170*/  PRMT R57, RZ, 0x7610, R57 ;  /* 0x00007610ff397816 */ /* 0x000fc40000000039 */
[----:B------:R0:W5:Y:S02]  /*2180*/  @!P1 LDG.E.U16 R51, desc[UR28][R2.64] ;  /* 0x0000001c02339981 */ /* 0x000164000c1e1500 */
[----:B0-----:R-:W-:Y:S02]  /*2190*/  @!P1 IMAD.MOV.U32 R2, RZ, RZ, R26 ;  /* 0x000000ffff029224 */ /* 0x001fe400078e001a */
[----:B------:R-:W-:-:S05]  /*21a0*/  @!P1 IMAD.MOV.U32 R3, RZ, RZ, R27 ;  /* 0x000000ffff039224 */ /* 0x000fca00078e001b */
[----:B------:R0:W5:Y:S02]  /*21b0*/  @!P1 LDG.E.U16 R53, desc[UR28][R2.64] ;  /* 0x0000001c02359981 */ /* 0x000164000c1e1500 */
[----:B0-----:R-:W-:Y:S02]  /*21c0*/  @!P1 IMAD.MOV.U32 R2, RZ, RZ, R28 ;  /* 0x000000ffff029224 */ /* 0x001fe400078e001c */
[----:B------:R-:W-:-:S05]  /*21d0*/  @!P1 IMAD.MOV.U32 R3, RZ, RZ, R29 ;  /* 0x000000ffff039224 */ /* 0x000fca00078e001d */
[----:B------:R0:W5:Y:S02]  /*21e0*/  @!P1 LDG.E.U16 R55, desc[UR28][R2.64] ;  /* 0x0000001c02379981 */ /* 0x000164000c1e1500 */
[----:B0-----:R-:W-:Y:S02]  /*21f0*/  @!P1 IMAD.MOV.U32 R2, RZ, RZ, R30 ;  /* 0x000000ffff029224 */ /* 0x001fe400078e001e */
[----:B------:R-:W-:-:S05]  /*2200*/  @!P1 IMAD.MOV.U32 R3, RZ, RZ, R31 ;  /* 0x000000ffff039224 */ /* 0x000fca00078e001f */
[----:B------:R-:W5:Y:S01]  /*2210*/  @!P1 LDG.E.U16 R57, desc[UR28][R2.64] ;  /* 0x0000001c02399981 */ /* 0x000f62000c1e1500 */
[----:B------:R-:W-:Y:S01]  /*2220*/  ULEA UR10, UR27, UR12, 0x3 ;  /* 0x0000000c1b0a7291 */ /* 0x000fe2000f8e18ff */
[----:B------:R-:W-:-:S03]  /*2230*/  UMOV UR8, UR9 ;  /* 0x0000000900087c82 */ /* 0x000fc60008000000 */
[----:B------:R-:W-:Y:S01]  /*2240*/  UIADD3 UR10, UPT, UPT, UR10, 0x3000, URZ ;  /* 0x000030000a0a7890 */ /* 0x000fe2000fffe0ff */
[----:B--2---:R0:W-:Y:S04]  /*2250*/  STS.U16 [R32+UR12+0x1000], R47 ;  /* 0x0010002f20007988 */ /* 0x0041e8000800040c */
[----:B---3--:R0:W-:Y:S04]  /*2260*/  STS.U16 [R32+UR12+0x1400], R43 ;  /* 0x0014002b20007988 */ /* 0x0081e8000800040c */
[----:B----4-:R0:W-:Y:S04]  /*2270*/  STS.U16 [R32+UR12+0x1800], R45 ;  /* 0x0018002d20007988 */ /* 0x0101e8000800040c */
[----:B-----5:R0:W-:Y:S04]  /*2280*/  STS.U16 [R32+UR12+0x1c00], R49 ;  /* 0x001c003120007988 */ /* 0x0201e8000800040c */
        /* <DEDUP_REMOVED lines=8> */
[----:B------:R1:W-:Y:S06]  /*2310*/  MEMBAR.ALL.CTA ;  /* 0x0000000000007992 */ /* 0x0003ec0000008000 */
[----:B-1----:R-:W1:Y:S02]  /*2320*/  FENCE.VIEW.ASYNC.S ;  /* 0x00000000000073c6 */ /* 0x002e640000000000 */
[----:B-1----:R-:W-:Y:S06]  /*2330*/  BAR.SYNC.DEFER_BLOCKING 0x0 ;  /* 0x0000000000007b1d */ /* 0x002fec0000010000 */
[----:B------:R-:W-:Y:S05]  /*2340*/  BRA.U UP1, `(.L_x_9) ;  /* 0x0000000101387547 */ /* 0x000fea000b800000 */
[----:B------:R-:W-:Y:S01]  /*2350*/  UMOV UR20, UR4 ;  /* 0x0000000400147c82 */ /* 0x000fe20008000000 */
[----:B------:R-:W-:Y:S01]  /*2360*/  UMOV UR21, 0x40004040 ;  /* 0x4000404000157882 */ /* 0x000fe20000000000 */
[----:B------:R-:W-:Y:S01]  /*2370*/  UMOV UR22, UR6 ;  /* 0x0000000600167c82 */ /* 0x000fe20008000000 */
[----:B------:R-:W-:Y:S01]  /*2380*/  UMOV UR23, 0x80004020 ;  /* 0x8000402000177882 */ /* 0x000fe20000000000 */
[----:B------:R-:W-:Y:S01]  /*2390*/  UMOV UR24, 0x0 ;  /* 0x0000000000187882 */ /* 0x000fe20000000000 */
[----:B------:R-:W-:Y:S01]  /*23a0*/  UMOV UR25, 0x4088010 ;  /* 0x0408801000197882 */ /* 0x000fe20000000000 */
[----:B------:R-:W-:Y:S01]  /*23b0*/  UMOV UR11, URZ ;  /* 0x000000ff000b7c82 */ /* 0x000fe20008000000 */
[----:B------:R-:W-:Y:S01]  /*23c0*/  UMOV UR36, 0x0 ;  /* 0x0000000000247882 */ /* 0x000fe20000000000 */
[----:B------:R-:W-:Y:S01]  /*23d0*/  UMOV UR37, 0x4088010 ;  /* 0x0408801000257882 */ /* 0x000fe20000000000 */
[----:B------:R1:W-:Y:S01]  /*23e0*/  UTCHMMA gdesc[UR20], gdesc[UR22], tmem[UR13], tmem[UR24], idesc[UR25], UPT ;  /* 0x00ff1816140075ea */ /* 0x0003e2000b80000d */
[----:B------:R-:W-:Y:S01]  /*23f0*/  UMOV UR9, UR10 ;  /* 0x0000000a00097c82 */ /* 0x000fe20008000000 */
[----:B------:R1:W-:Y:S01]  /*2400*/  UTCHMMA gdesc[UR16], gdesc[UR18], tmem[UR13], tmem[UR36], idesc[UR37], UPT ;  /* 0x00ff2412100075ea */ /* 0x0003e2000b80000d */
[----:B------:R1:W-:Y:S01]  /*2410*/  UTCBAR [UR9], URZ ;  /* 0x000000ff090073e9 */ /* 0x0003e200080000ff */
[----:B------:R-:W-:-:S02]  /*2420*/  NOP ;  /* 0x0000000000007918 */ /* 0x000fc40000000000 */
.L_x_9:
[----:B------:R-:W-:Y:S01]  /*2430*/  UIADD3 UR27, UPT, UPT, UR27, 0x1, URZ ;  /* 0x000000011b1b7890 */ /* 0x000fe2000fffe0ff */
[----:B------:R-:W-:Y:S01]  /*2440*/  IMAD.U32 R2, RZ, RZ, UR8 ;  /* 0x00000008ff027e24 */ /* 0x000fe2000f8e00ff */
[----:B------:R-:W-:Y:S02]  /*2450*/  UIADD3 UR15, UPT, UPT, UR15, -0x1, URZ ;  /* 0xffffffff0f0f7890 */ /* 0x000fe4000fffe0ff */
[----:B------:R-:W-:Y:S02]  /*2460*/  UISETP.GT.AND UP2, UPT, UR27, 0x1, UPT ;  /* 0x000000011b00788c */ /* 0x000fe4000bf44270 */
[----:B------:R-:W-:Y:S02]  /*2470*/  UIADD3 UR26, UPT, UPT, UR26, -0x20, URZ ;  /* 0xffffffe01a1a7890 */ /* 0x000fe4000fffe0ff */
[----:B-1----:R-:W-:Y:S02]  /*2480*/  USEL UR9, URZ, 0x1, !UP2 ;  /* 0x00000001ff097887 */ /* 0x002fe4000d000000 */
[----:B------:R-:W-:-:S02]  /*2490*/  USEL UR27, UR27, URZ, !UP2 ;  /* 0x000000ff1b1b7287 */ /* 0x000fc4000d000000 */
[----:B------:R-:W-:Y:S02]  /*24a0*/  UISETP.NE.U32.AND UP2, UPT, UR15, URZ, UPT ;  /* 0x000000ff0f00728c */ /* 0x000fe4000bf45070 */
[----:B------:R-:W-:-:S07]  /*24b0*/  ULOP3.LUT UR9, UR8, UR9, URZ, 0x3c, !UPT ;  /* 0x0000000908097292 */ /* 0x000fce000f8e3cff */
[----:B------:R-:W-:Y:S05]  /*24c0*/  BRA.U UP2, `(.L_x_10) ;  /* 0xfffffff902087547 */ /* 0x000fea000b83ffff */
.L_x_7:
[----:B------:R-:W-:-:S09]  /*24d0*/  UISETP.GE.AND UP1, UPT, UR30, 0x20, UPT ;  /* 0x000000201e00788c */ /* 0x000fd2000bf26270 */
[----:B------:R-:W-:Y:S05]  /*24e0*/  BRA.U !UP1, `(.L_x_11) ;  /* 0x0000000109107547 */ /* 0x000fea000b800000 */
[----:B------:R-:W-:-:S06]  /*24f0*/  USHF.L.U32 UR8, UR8, 0x1f, URZ ;  /* 0x0000001f08087899 */ /* 0x000fcc00080006ff */
[----:B------:R-:W-:-:S04]  /*2500*/  IMAD.U32 R2, RZ, RZ, UR8 ;  /* 0x00000008ff027e24 */ /* 0x000fc8000f8e00ff */
[----:B------:R-:W1:Y:S02]  /*2510*/  SYNCS.PHASECHK.TRANS64.TRYWAIT P0, [UR10], R2 ;  /* 0x00000002ff0075a7 */ /* 0x000e64000800110a */
[----:B-1----:R-:W-:Y:S05]  /*2520*/  @!P0 BRA `(.L_x_12) ;  /* 0x0000000800388947 */ /* 0x002fea0003800000 */
.L_x_11:
[----:B------:R-:W-:Y:S01]  /*2530*/  BAR.SYNC.DEFER_BLOCKING 0x0 ;  /* 0x0000000000007b1d */ /* 0x000fe20000010000 */
[----:B------:R-:W-:Y:S01]  /*2540*/  LOP3.LUT R2, R0, 0x80, RZ, 0xc0, !PT ;  /* 0x0000008000027812 */ /* 0x000fe200078ec0ff */
[C---:B------:R-:W-:Y:S01]  /*2550*/  IMAD.SHL.U32 R0, R14.reuse, 0x20, RZ ;  /* 0x000000200e007824 */ /* 0x040fe200078e00ff */
[--C-:B------:R-:W-:Y:S01]  /*2560*/  SHF.R.S32.HI R21, RZ, 0x5, R14.reuse ;  /* 0x00000005ff157819 */ /* 0x100fe2000001140e */
[C---:B------:R-:W-:Y:S01]  /*2570*/  IMAD.SHL.U32 R3, R14.reuse, 0x10, RZ ;  /* 0x000000100e037824 */ /* 0x040fe200078e00ff */
[----:B------:R-:W-:Y:S01]  /*2580*/  SHF.R.S32.HI R22, RZ, 0x2, R14 ;  /* 0x00000002ff167819 */ /* 0x000fe2000001140e */
[----:B------:R-:W-:Y:S01]  /*2590*/  IMAD.SHL.U32 R16, R14, 0x8, RZ ;  /* 0x000000080e107824 */ /* 0x000fe200078e00ff */
[----:B------:R-:W-:Y:S01]  /*25a0*/  LOP3.LUT R0, R0, 0x300, RZ, 0xc0, !PT ;  /* 0x0000030000007812 */ /* 0x000fe200078ec0ff */
[C---:B------:R-:W-:Y:S01]  /*25b0*/  IMAD.SHL.U32 R18, R14.reuse, 0x40, RZ ;  /* 0x000000400e127824 */ /* 0x040fe200078e00ff */
[----:B------:R-:W-:Y:S01]  /*25c0*/  LOP3.LUT R14, R14, 0xe0, RZ, 0xc0, !PT ;  /* 0x000000e00e0e7812 */ /* 0x000fe200078ec0ff */
[----:B------:R-:W1:Y:S01]  /*25d0*/  LDCU.128 UR8, c[0x0][0x390] ;  /* 0x00007200ff0877ac */ /* 0x000e620008000c00 */
[----:B------:R-:W-:-:S02]  /*25e0*/  LOP3.LUT R19, R0, 0x70, R3, 0xf8, !PT ;  /* 0x0000007000137812 */ /* 0x000fc400078ef803 */
[----:B------:R-:W-:Y:S01]  /*25f0*/  LOP3.LUT R17, R16, 0x400, RZ, 0xc0, !PT ;  /* 0x0000040010117812 */ /* 0x000fe200078ec0ff */
[----:B0-----:R-:W0:Y:S01]  /*2600*/  LDCU UR4, c[0x0][0x3b4] ;  /* 0x00007680ff0477ac */ /* 0x001e220008000800 */
[----:B------:R-:W-:Y:S02]  /*2610*/  SGXT R0, R21, 0x1 ;  /* 0x000000011500781a */ /* 0x000fe40000000200 */
[----:B------:R-:W-:Y:S01]  /*2620*/  IADD3 R17, PT, PT, R17, UR12, R2 ;  /* 0x0000000c11117c10 */ /* 0x000fe2000fffe002 */
[----:B------:R-:W2:Y:S01]  /*2630*/  LDCU UR5, c[0x0][0x3b8] ;  /* 0x00007700ff0577ac */ /* 0x000ea20008000800 */
[----:B------:R-:W-:Y:S02]  /*2640*/  LOP3.LUT R0, R19, 0x840, R0, 0x78, !PT ;  /* 0x0000084013007812 */ /* 0x000fe400078e7800 */
[----:B------:R-:W-:Y:S02]  /*2650*/  LOP3.LUT R3, R3, 0x30, RZ, 0xc0, !PT ;  /* 0x0000003003037812 */ /* 0x000fe400078ec0ff */
[----:B------:R-:W-:Y:S01]  /*2660*/  LOP3.LUT R20, R18, 0x400, RZ, 0xc0, !PT ;  /* 0x0000040012147812 */ /* 0x000fe200078ec0ff */
[----:B------:R-:W3:Y:S02]  /*2670*/  @!P4 SYNCS.CCTL.IV [UR12+0x3000] ;  /* 0x00300000ff00c9b1 */ /* 0x000ee4000800000c */
[----:B---3--:R-:W-:Y:S01]  /*2680*/  BAR.SYNC.DEFER_BLOCKING 0x0 ;  /* 0x0000000000007b1d */ /* 0x008fe20000010000 */
[----:B------:R-:W-:Y:S01]  /*2690*/  IMAD.IADD R0, R0, 0x1, R17 ;  /* 0x0000000100007824 */ /* 0x000fe200078e0211 */
[----:B------:R-:W-:-:S02]  /*26a0*/  SGXT R18, R22, 0x1 ;  /* 0x000000011612781a */ /* 0x000fc40000000200 */
[----:B------:R-:W-:Y:S02]  /*26b0*/  IADD3 R21, PT, PT, R3, UR12, R20 ;  /* 0x0000000c03157c10 */ /* 0x000fe4000fffe014 */
[----:B------:R-:W-:Y:S01]  /*26c0*/  LOP3.LUT R3, R18, 0x840, RZ, 0xc0, !PT ;  /* 0x0000084012037812 */ /* 0x000fe200078ec0ff */
[----:B------:R-:W-:Y:S01]  /*26d0*/  LDTM.16dp32bit_t0_t15.x8 R4, tmem[UR14] ;  /* 0x0000000e000479ee */ /* 0x000fe20008980000 */
[----:B------:R-:W3:Y:S01]  /*26e0*/  LDTM.16dp32bit_t16_t31.x8 R4, tmem[UR14+0x8] ;  /* 0x0000080e000479ee */ /* 0x000ee200089a0000 */
[----:B------:R-:W-:Y:S01]  /*26f0*/  IMAD R14, R14, 0x4, R21 ;  /* 0x000000040e0e7824 */ /* 0x000fe200078e0215 */
[----:B------:R-:W-:Y:S02]  /*2700*/  LOP3.LUT R3, R3, 0x40, R16, 0x78, !PT ;  /* 0x0000004003037812 */ /* 0x000fe400078e7810 */
[C---:B-1----:R-:W-:Y:S01]  /*2710*/  ISETP.GE.AND P0, PT, R13.reuse, UR10, PT ;  /* 0x0000000a0d007c0c */ /* 0x042fe2000bf06270 */
[----:B0-----:R-:W-:Y:S01]  /*2720*/  IMAD R13, R13, UR4, RZ ;  /* 0x000000040d0d7c24 */ /* 0x001fe2000f8e02ff */
[----:B------:R-:W-:Y:S01]  /*2730*/  LOP3.LUT R2, R15, 0x4, R12, 0xfe, !PT ;  /* 0x000000040f027812 */ /* 0x000fe200078efe0c */
[----:B------:R-:W-:Y:S01]  /*2740*/  IMAD.IADD R3, R3, 0x1, R14 ;  /* 0x0000000103037824 */ /* 0x000fe200078e020e */
[----:B------:R-:W-:-:S02]  /*2750*/  LOP3.LUT R14, R15, R12, RZ, 0xfc, !PT ;  /* 0x0000000c0f0e7212 */ /* 0x000fc400078efcff */
[C---:B------:R-:W-:Y:S02]  /*2760*/  LEA R18, P2, R13.reuse, UR8, 0x1 ;  /* 0x000000080d127c11 */ /* 0x040fe4000f8408ff */
[----:B------:R-:W-:Y:S02]  /*2770*/  ISETP.LT.AND P1, PT, R14, UR11, !P0 ;  /* 0x0000000b0e007c0c */ /* 0x000fe4000c721270 */
[----:B------:R-:W-:Y:S01]  /*2780*/  LEA.HI.X.SX32 R19, R13, UR9, 0x1, P2 ;  /* 0x000000090d137c11 */ /* 0x000fe200090f0eff */
[----:B------:R-:W0:Y:S01]  /*2790*/  @!P4 SYNCS.CCTL.IV [UR12+0x3008] ;  /* 0x00300800ff00c9b1 */ /* 0x000e22000800000c */
[----:B------:R-:W-:Y:S01]  /*27a0*/  NOP ;  /* 0x0000000000007918 */ /* 0x000fe20000000000 */
[----:B------:R-:W-:Y:S02]  /*27b0*/  ISETP.LT.AND P4, PT, R2, UR11, !P0 ;  /* 0x0000000b02007c0c */ /* 0x000fe4000c781270 */
[C-C-:B------:R-:W-:Y:S02]  /*27c0*/  LOP3.LUT R13, R15.reuse, 0xc, R12.reuse, 0xfe, !PT ;  /* 0x0000000c0f0d7812 */ /* 0x140fe400078efe0c */
[----:B------:R-:W-:-:S02]  /*27d0*/  LOP3.LUT R21, R15, 0x18, R12, 0xfe, !PT ;  /* 0x000000180f157812 */ /* 0x000fc400078efe0c */
[----:B---3--:R-:W-:Y:S02]  /*27e0*/  F2FP.F16.F32.PACK_AB R8, R8, R4 ;  /* 0x000000040808723e */ /* 0x008fe400000000ff */
[----:B------:R-:W-:Y:S01]  /*27f0*/  F2FP.F16.F32.PACK_AB R9, R9, R5 ;  /* 0x000000050909723e */ /* 0x000fe200000000ff */
[----:B--2---:R-:W-:Y:S01]  /*2800*/  IMAD R17, R21, UR5, RZ ;  /* 0x0000000515117c24 */ /* 0x004fe2000f8e02ff */
[----:B------:R-:W-:Y:S02]  /*2810*/  F2FP.F16.F32.PACK_AB R10, R10, R6 ;  /* 0x000000060a0a723e */ /* 0x000fe400000000ff */
[----:B------:R-:W-:Y:S02]  /*2820*/  F2FP.F16.F32.PACK_AB R11, R11, R7 ;  /* 0x000000070b0b723e */ /* 0x000fe400000000ff */
[C-C-:B------:R-:W-:Y:S02]  /*2830*/  LOP3.LUT R20, R15.reuse, 0x1c, R12.reuse, 0xfe, !PT ;  /* 0x0000001c0f147812 */ /* 0x140fe400078efe0c */
[----:B------:R-:W-:Y:S01]  /*2840*/  LOP3.LUT R22, R15, 0x14, R12, 0xfe, !PT ;  /* 0x000000140f167812 */ /* 0x000fe200078efe0c */
[----:B0-----:R0:W-:Y:S01]  /*2850*/  STSM.16.M88.4 [R0], R8 ;  /* 0x0000000800007844 */ /* 0x0011e20000000200 */
[----:B------:R-:W-:Y:S03]  /*2860*/  BAR.SYNC.DEFER_BLOCKING 0x0 ;  /* 0x0000000000007b1d */ /* 0x000fe60000010000 */
[----:B------:R-:W-:-:S02]  /*2870*/  IMAD R16, R22, UR5, RZ ;  /* 0x0000000516107c24 */ /* 0x000fc4000f8e02ff */
[----:B0-----:R-:W-:Y:S01]  /*2880*/  IMAD R0, R14, UR5, RZ ;  /* 0x000000050e007c24 */ /* 0x001fe2000f8e02ff */
[----:B------:R-:W-:Y:S01]  /*2890*/  LOP3.LUT R10, R15, 0x10, R12, 0xfe, !PT ;  /* 0x000000100f0a7812 */ /* 0x000fe200078efe0c */
[----:B------:R-:W-:-:S03]  /*28a0*/  IMAD R9, R2, UR5, RZ ;  /* 0x0000000502097c24 */ /* 0x000fc6000f8e02ff */
[-C--:B------:R-:W-:Y:S02]  /*28b0*/  LEA R2, P2, R0, R18.reuse, 0x1 ;  /* 0x0000001200027211 */ /* 0x080fe400078408ff */
[----:B------:R-:W-:-:S04]  /*28c0*/  LEA R8, P3, R9, R18, 0x1 ;  /* 0x0000001209087211 */ /* 0x000fc800078608ff */
[-C--:B------:R-:W-:Y:S01]  /*28d0*/  LEA.HI.X.SX32 R9, R9, R19.reuse, 0x1, P3 ;  /* 0x0000001309097211 */ /* 0x080fe200018f0eff */
[----:B------:R0:W1:Y:S01]  /*28e0*/  LDSM.16.M88.4 R4, [R3] ;  /* 0x000000000304783b */ /* 0x0000620000000200 */
[----:B------:R-:W-:Y:S02]  /*28f0*/  ISETP.LT.AND P3, PT, R10, UR11, !P0 ;  /* 0x0000000b0a007c0c */ /* 0x000fe4000c761270 */
[----:B0-----:R-:W-:Y:S02]  /*2900*/  LEA.HI.X.SX32 R3, R0, R19, 0x1, P2 ;  /* 0x0000001300037211 */ /* 0x001fe400010f0eff */
[----:B------:R-:W-:Y:S01]  /*2910*/  LOP3.LUT R0, R15, 0x8, R12, 0xfe, !PT ;  /* 0x000000080f007812 */ /* 0x000fe200078efe0c */
[----:B------:R-:W-:-:S03]  /*2920*/  IMAD R15, R10, UR5, RZ ;  /* 0x000000050a0f7c24 */ /* 0x000fc6000f8e02ff */
[C---:B------:R-:W-:Y:S01]  /*2930*/  ISETP.LT.AND P5, PT, R0.reuse, UR11, !P0 ;  /* 0x0000000b00007c0c */ /* 0x040fe2000c7a1270 */
[----:B------:R-:W-:-:S05]  /*2940*/  IMAD R0, R0, UR5, RZ ;  /* 0x0000000500007c24 */ /* 0x000fca000f8e02ff */
[----:B------:R-:W-:Y:S02]  /*2950*/  LEA R10, P6, R0, R18, 0x1 ;  /* 0x00000012000a7211 */ /* 0x000fe400078c08ff */
[----:B-1----:R-:W-:Y:S01]  /*2960*/  PRMT R11, R4, 0x7632, R11 ;  /* 0x00007632040b7816 */ /* 0x002fe2000000000b */
[----:B------:R0:W-:Y:S04]  /*2970*/  @P1 STG.E.U16 desc[UR28][R2.64], R4 ;  /* 0x0000000402001986 */ /* 0x0001e8000c10151c */
[----:B------:R1:W-:Y:S01]  /*2980*/  @P4 STG.E.U16 desc[UR28][R8.64], R11 ;  /* 0x0000000b08004986 */ /* 0x0003e2000c10151c */
[C---:B------:R-:W-:Y:S01]  /*2990*/  ISETP.LT.AND P4, PT, R13.reuse, UR11, !P0 ;  /* 0x0000000b0d007c0c */ /* 0x040fe2000c781270 */
[----:B------:R-:W-:-:S05]  /*29a0*/  IMAD R13, R13, UR5, RZ ;  /* 0x000000050d0d7c24 */ /* 0x000fca000f8e02ff */
[-C--:B0-----:R-:W-:Y:S01]  /*29b0*/  LEA R2, P1, R13, R18.reuse, 0x1 ;  /* 0x000000120d027211 */ /* 0x081fe200078208ff */
[----:B------:R-:W-:Y:S01]  /*29c0*/  IMAD R4, R20, UR5, RZ ;  /* 0x0000000514047c24 */ /* 0x000fe2000f8e02ff */
[-C--:B-1----:R-:W-:Y:S02]  /*29d0*/  LEA R8, P2, R15, R18.reuse, 0x1 ;  /* 0x000000120f087211 */ /* 0x082fe400078408ff */
[-C--:B------:R-:W-:Y:S02]  /*29e0*/  LEA.HI.X.SX32 R3, R13, R19.reuse, 0x1, P1 ;  /* 0x000000130d037211 */ /* 0x080fe400008f0eff */
[----:B------:R-:W-:Y:S02]  /*29f0*/  LEA R14, P1, R17, R18, 0x1 ;  /* 0x00000012110e7211 */ /* 0x000fe400078208ff */
[-C--:B------:R-:W-:Y:S02]  /*2a00*/  LEA.HI.X.SX32 R11, R0, R19.reuse, 0x1, P6 ;  /* 0x00000013000b7211 */ /* 0x080fe400030f0eff */
[----:B------:R-:W-:-:S02]  /*2a10*/  LEA.HI.X.SX32 R9, R15, R19, 0x1, P2 ;  /* 0x000000130f097211 */ /* 0x000fc400010f0eff */
[----:B------:R-:W-:Y:S01]  /*2a20*/  LEA R12, P6, R16, R18, 0x1 ;  /* 0x00000012100c7211 */ /* 0x000fe200078c08ff */
[----:B------:R-:W-:Y:S01]  /*2a30*/  @P5 STG.E.U16 desc[UR28][R10.64], R5 ;  /* 0x000000050a005986 */ /* 0x000fe2000c10151c */
[----:B------:R-:W-:Y:S02]  /*2a40*/  ISETP.LT.AND P2, PT, R22, UR11, !P0 ;  /* 0x0000000b16007c0c */ /* 0x000fe4000c741270 */
[----:B------:R-:W-:Y:S02]  /*2a50*/  LEA.HI.X.SX32 R15, R17, R19, 0x1, P1 ;  /* 0x00000013110f7211 */ /* 0x000fe400008f0eff */
[----:B------:R-:W-:Y:S02]  /*2a60*/  ISETP.LT.AND P1, PT, R21, UR11, !P0 ;  /* 0x0000000b15007c0c */ /* 0x000fe4000c721270 */
[----:B------:R-:W-:Y:S02]  /*2a70*/  ISETP.LT.AND P0, PT, R20, UR11, !P0 ;  /* 0x0000000b14007c0c */ /* 0x000fe4000c701270 */
[----:B------:R-:W-:-:S02]  /*2a80*/  PRMT R0, R5, 0x7632, R0 ;  /* 0x0000763205007816 */ /* 0x000fc40000000000 */
[-C--:B------:R-:W-:Y:S02]  /*2a90*/  LEA.HI.X.SX32 R13, R16, R19.reuse, 0x1, P6 ;  /* 0x00000013100d7211 */ /* 0x080fe400030f0eff */
[C---:B------:R-:W-:Y:S01]  /*2aa0*/  LEA R16, P6, R4.reuse, R18, 0x1 ;  /* 0x0000001204107211 */ /* 0x040fe200078c08ff */
[----:B------:R0:W-:Y:S03]  /*2ab0*/  @P4 STG.E.U16 desc[UR28][R2.64], R0 ;  /* 0x0000000002004986 */ /* 0x0001e6000c10151c */
[----:B------:R-:W-:Y:S01]  /*2ac0*/  LEA.HI.X.SX32 R17, R4, R19, 0x1, P6 ;  /* 0x0000001304117211 */ /* 0x000fe200030f0eff */
[----:B------:R1:W-:Y:S01]  /*2ad0*/  @P3 STG.E.U16 desc[UR28][R8.64], R6 ;  /* 0x0000000608003986 */ /* 0x0003e2000c10151c */
[----:B------:R-:W-:Y:S02]  /*2ae0*/  PRMT R4, R7, 0x7632, R4 ;  /* 0x0000763207047816 */ /* 0x000fe40000000004 */
[----:B0-----:R-:W-:-:S05]  /*2af0*/  PRMT R3, R6, 0x7632, R3 ;  /* 0x0000763206037816 */ /* 0x001fca0000000003 */
[----:B------:R1:W-:Y:S04]  /*2b00*/  @P2 STG.E.U16 desc[UR28][R12.64], R3 ;  /* 0x000000030c002986 */ /* 0x0003e8000c10151c */
[----:B------:R1:W-:Y:S04]  /*2b10*/  @P1 STG.E.U16 desc[UR28][R14.64], R7 ;  /* 0x000000070e001986 */ /* 0x0003e8000c10151c */
[----:B------:R1:W-:Y:S01]  /*2b20*/  @P0 STG.E.U16 desc[UR28][R16.64], R4 ;  /* 0x0000000410000986 */ /* 0x0003e2000c10151c */
[----:B------:R-:W-:Y:S06]  /*2b30*/  BAR.SYNC.DEFER_BLOCKING 0x0 ;  /* 0x0000000000007b1d */ /* 0x000fec0000010000 */
[----:B------:R-:W-:Y:S05]  /*2b40*/  BRA.U UP0, `(.L_x_13) ;  /* 0x00000001009c7547 */ /* 0x000fea000b800000 */
[----:B------:R-:W0:Y:S01]  /*2b50*/  S2UR UR5, SR_CgaCtaId ;  /* 0x00000000000579c3 */ /* 0x000e220000008800 */
[----:B------:R-:W-:Y:S01]  /*2b60*/  NOP ;  /* 0x0000000000007918 */ /* 0x000fe20000000000 */
[----:B------:R-:W-:Y:S01]  /*2b70*/  UMOV UR4, 0x50 ;  /* 0x0000005000047882 */ /* 0x000fe20000000000 */
[----:B------:R-:W-:Y:S02]  /*2b80*/  IMAD.U32 R0, RZ, RZ, UR13 ;  /* 0x0000000dff007e24 */ /* 0x000fe4000f8e00ff */
[----:B-1----:R-:W-:-:S03]  /*2b90*/  IMAD.MOV.U32 R3, RZ, RZ, 0x1 ;  /* 0x00000001ff037424 */ /* 0x002fc600078e00ff */
[----:B------:R-:W-:-:S04]  /*2ba0*/  LOP3.LUT R0, R0, 0xffff, RZ, 0xc0, !PT ;  /* 0x0000ffff00007812 */ /* 0x000fc800078ec0ff */
[----:B------:R-:W-:-:S05]  /*2bb0*/  SHF.R.U32.HI R0, RZ, 0x5, R0 ;  /* 0x00000005ff007819 */ /* 0x000fca0000011600 */
[----:B------:R-:W-:Y:S01]  /*2bc0*/  VIADD R2, R0, 0x10 ;  /* 0x0000001000027836 */ /* 0x000fe20000000000 */
[----:B------:R-:W-:Y:S01]  /*2bd0*/  SHF.L.U32 R0, R3, R0, RZ ;  /* 0x0000000003007219 */ /* 0x000fe200000006ff */
[----:B0-----:R-:W-:-:S03]  /*2be0*/  ULEA UR6, UR5, UR4, 0x18 ;  /* 0x0000000405067291 */ /* 0x001fc6000f8ec0ff */
[----:B------:R-:W-:-:S04]  /*2bf0*/  SHF.L.U32 R3, R3, R2, RZ ;  /* 0x0000000203037219 */ /* 0x000fc800000006ff */
[----:B------:R-:W-:Y:S02]  /*2c00*/  LOP3.LUT R0, R3, R0, RZ, 0xfc, !PT ;  /* 0x0000000003007212 */ /* 0x000fe400078efcff */
[----:B------:R-:W0:Y:S02]  /*2c10*/  LDS R5, [UR6] ;  /* 0x00000006ff057984 */ /* 0x000e240008000800 */
[C---:B------:R-:W-:Y:S02]  /*2c20*/  LOP3.LUT R2, R0.reuse, 0xffff, RZ, 0xc0, !PT ;  /* 0x0000ffff00027812 */ /* 0x040fe400078ec0ff */
[----:B0-----:R-:W-:-:S04]  /*2c30*/  LOP3.LUT R3, R0, 0xffff, R5, 0x80, !PT ;  /* 0x0000ffff00037812 */ /* 0x001fc800078e8005 */
[----:B------:R-:W-:-:S13]  /*2c40*/  ISETP.NE.AND P0, PT, R3, R2, PT ;  /* 0x000000020300720c */ /* 0x000fda0003f05270 */
[----:B------:R-:W-:Y:S05]  /*2c50*/  @P0 BRA `(.L_x_14) ;  /* 0x0000000000500947 */ /* 0x000fea0003800000 */
[----:B------:R-:W-:Y:S02]  /*2c60*/  SHF.R.U32.HI R5, RZ, 0x10, R5 ;  /* 0x00000010ff057819 */ /* 0x000fe40000011605 */
[----:B------:R-:W-:-:S04]  /*2c70*/  SHF.R.U32.HI R2, RZ, 0x10, R0 ;  /* 0x00000010ff027819 */ /* 0x000fc80000011600 */
[----:B------:R-:W-:-:S04]  /*2c80*/  LOP3.LUT R5, R5, R2, RZ, 0xc0, !PT ;  /* 0x0000000205057212 */ /* 0x000fc800078ec0ff */
[----:B------:R-:W-:-:S13]  /*2c90*/  ISETP.NE.AND P0, PT, R5, R2, PT ;  /* 0x000000020500720c */ /* 0x000fda0003f05270 */
[----:B------:R-:W-:Y:S05]  /*2ca0*/  @P0 BRA `(.L_x_15) ;  /* 0x0000000000300947 */ /* 0x000fea0003800000 */
[----:B------:R-:W-:Y:S01]  /*2cb0*/  R2UR UR4, R0 ;  /* 0x00000000000472ca */ /* 0x000fe200000e0000 */
[----:B------:R-:W-:Y:S01]  /*2cc0*/  VOTEU.ANY UR5, UPT, PT ;  /* 0x0000000000057886 */ /* 0x000fe200038e0100 */
[----:B------:R-:W0:Y:S01]  /*2cd0*/  S2R R0, SR_LANEID ;  /* 0x0000000000007919 */ /* 0x000e220000000000 */
[----:B------:R-:W-:-:S10]  /*2ce0*/  UFLO.U32 UR5, UR5 ;  /* 0x00000005000572bd */ /* 0x000fd400080e0000 */
[----:B------:R-:W-:-:S06]  /*2cf0*/  ULOP3.LUT UR4, URZ, UR4, URZ, 0x33, !UPT ;  /* 0x00000004ff047292 */ /* 0x000fcc000f8e33ff */
[----:B------:R-:W-:-:S04]  /*2d00*/  IMAD.U32 R2, RZ, RZ, UR4 ;  /* 0x00000004ff027e24 */ /* 0x000fc8000f8e00ff */
[----:B------:R-:W1:Y:S02]  /*2d10*/  REDUX UR7, R2 ;  /* 0x00000000020773c4 */ /* 0x000e640000000000 */
[----:B------:R2:W-:Y:S01]  /*2d20*/  UTCATOMSWS.AND URZ, UR4 ;  /* 0x0000000400ff79e3 */ /* 0x0005e20008000000 */
[----:B0-----:R-:W-:Y:S01]  /*2d30*/  ISETP.EQ.U32.AND P0, PT, R0, UR5, PT ;  /* 0x0000000500007c0c */ /* 0x001fe2000bf02070 */
[----:B-1----:R-:W-:-:S12]  /*2d40*/  IMAD.U32 R0, RZ, RZ, UR7 ;  /* 0x00000007ff007e24 */ /* 0x002fd8000f8e00ff */
[----:B------:R2:W-:Y:S01]  /*2d50*/  @P0 ATOMS.AND RZ, [UR6], R0 ;  /* 0x00000000ffff098c */ /* 0x0005e2000a800006 */
[----:B------:R-:W-:Y:S05]  /*2d60*/  BRA `(.L_x_13) ;  /* 0x0000000000147947 */ /* 0x000fea0003800000 */
.L_x_15:
[----:B------:R-:W-:-:S07]  /*2d70*/  MOV R2, 0x2d90 ;  /* 0x00002d9000027802 */ /* 0x000fce0000000f00 */
[----:B------:R-:W-:Y:S05]  /*2d80*/  CALL.REL.NOINC `($__internal_0_$__cuda_sm10x_tcgen05_guardrail_trap_col_being_dealloced_not_returned_by_alloc) ;  /* 0x00000000002c7944 */ /* 0x000fea0003c00000 */
[----:B------:R-:W-:Y:S05]  /*2d90*/  BRA `(.L_x_13) ;  /* 0x0000000000087947 */ /* 0x000fea0003800000 */
.L_x_14:
[----:B------:R-:W-:-:S07]  /*2da0*/  MOV R2, 0x2dc0 ;  /* 0x00002dc000027802 */ /* 0x000fce0000000f00 */
[----:B------:R-:W-:Y:S05]  /*2db0*/  CALL.REL.NOINC `($__internal_2_$__cuda_sm10x_tcgen05_guardrail_trap_unallocated_columns_being_dealloced) ;  /* 0x0000000000387944 */ /* 0x000fea0003c00000 */
.L_x_13:
[----:B------:R-:W-:Y:S01]  /*2dc0*/  NOP ;  /* 0x0000000000007918 */ /* 0x000fe20000000000 */
[----:B--2---:R-:W-:Y:S05]  /*2dd0*/  EXIT ;  /* 0x000000000000794d */ /* 0x004fea0003800000 */
.L_x_8:
[----:B------:R-:W0:Y:S02]  /*2de0*/  SYNCS.PHASECHK.TRANS64.TRYWAIT P0, [UR10], R2 ;  /* 0x00000002ff0075a7 */ /* 0x000e24000800110a */
[----:B0-----:R-:W-:Y:S05]  /*2df0*/  @!P0 BRA `(.L_x_8) ;  /* 0xfffffffc00f88947 */ /* 0x001fea000383ffff */
[----:B------:R-:W-:Y:S05]  /*2e00*/  BRA `(.L_x_16) ;  /* 0xfffffff000307947 */ /* 0x000fea000383ffff */
.L_x_12:
[----:B------:R-:W1:Y:S02]  /*2e10*/  SYNCS.PHASECHK.TRANS64.TRYWAIT P0, [UR10], R2 ;  /* 0x00000002ff0075a7 */ /* 0x000e64000800110a */
[----:B-1----:R-:W-:Y:S05]  /*2e20*/  @!P0 BRA `(.L_x_12) ;  /* 0xfffffffc00f88947 */ /* 0x002fea000383ffff */
[----:B------:R-:W-:Y:S05]  /*2e30*/  BRA `(.L_x_11) ;  /* 0xfffffff400bc7947 */ /* 0x000fea000383ffff */
        .weak           $__internal_0_$__cuda_sm10x_tcgen05_guardrail_trap_col_being_dealloced_not_returned_by_alloc
        .type           $__internal_0_$__cuda_sm10x_tcgen05_guardrail_trap_col_being_dealloced_not_returned_by_alloc,@function
        .size           $__internal_0_$__cuda_sm10x_tcgen05_guardrail_trap_col_being_dealloced_not_returned_by_alloc,($__internal_1_$__cuda_sm10x_tcgen05_guardrail_trap_phase_invalid_during_alloc - $__internal_0_$__cuda_sm10x_tcgen05_guardrail_trap_col_being_dealloced_not_returned_by_alloc)
$__internal_0_$__cuda_sm10x_tcgen05_guardrail_trap_col_being_dealloced_not_returned_by_alloc:
[----:B------:R-:W-:Y:S05]  /*2e40*/  BPT.TRAP 0x1 ;  /* 0x000000040000795c */ /* 0x000fea0000300000 */
[----:B------:R-:W-:-:S04]  /*2e50*/  IMAD.MOV.U32 R3, RZ, RZ, 0x0 ;  /* 0x00000000ff037424 */ /* 0x000fc800078e00ff */
[----:B------:R-:W-:Y:S05]  /*2e60*/  RET.REL.NODEC R2 `(matmul_kernel) ;  /* 0xffffffd002647950 */ /* 0x000fea0003c3ffff */
        .weak           $__internal_1_$__cuda_sm10x_tcgen05_guardrail_trap_phase_invalid_during_alloc
        .type           $__internal_1_$__cuda_sm10x_tcgen05_guardrail_trap_phase_invalid_during_alloc,@function
        .size           $__internal_1_$__cuda_sm10x_tcgen05_guardrail_trap_phase_invalid_during_alloc,($__internal_2_$__cuda_sm10x_tcgen05_guardrail_trap_unallocated_columns_being_dealloced - $__internal_1_$__cuda_sm10x_tcgen05_guardrail_trap_phase_invalid_during_alloc)
$__internal_1_$__cuda_sm10x_tcgen05_guardrail_trap_phase_invalid_during_alloc:
[----:B------:R-:W-:Y:S05]  /*2e70*/  BPT.TRAP 0x1 ;  /* 0x000000040000795c */ /* 0x000fea0000300000 */
[----:B------:R-:W-:-:S04]  /*2e80*/  IMAD.MOV.U32 R3, RZ, RZ, 0x0 ;  /* 0x00000000ff037424 */ /* 0x000fc800078e00ff */
[----:B------:R-:W-:Y:S05]  /*2e90*/  RET.REL.NODEC R2 `(matmul_kernel) ;  /* 0xffffffd002587950 */ /* 0x000fea0003c3ffff */
        .weak           $__internal_2_$__cuda_sm10x_tcgen05_guardrail_trap_unallocated_columns_being_dealloced
        .type           $__internal_2_$__cuda_sm10x_tcgen05_guardrail_trap_unallocated_columns_being_dealloced,@function
        .size           $__internal_2_$__cuda_sm10x_tcgen05_guardrail_trap_unallocated_columns_being_dealloced,(.L_x_20 - $__internal_2_$__cuda_sm10x_tcgen05_guardrail_trap_unallocated_columns_being_dealloced)
$__internal_2_$__cuda_sm10x_tcgen05_guardrail_trap_unallocated_columns_being_dealloced:
[----:B------:R-:W-:Y:S05]  /*2ea0*/  BPT.TRAP 0x1 ;  /* 0x000000040000795c */ /* 0x000fea0000300000 */
[----:B------:R-:W-:-:S04]  /*2eb0*/  IMAD.MOV.U32 R3, RZ, RZ, 0x0 ;  /* 0x00000000ff037424 */ /* 0x000fc800078e00ff */
[----:B------:R-:W-:Y:S05]  /*2ec0*/  RET.REL.NODEC R2 `(matmul_kernel) ;  /* 0xffffffd0024c7950 */ /* 0x000fea0003c3ffff */
.L_x_17:
[----:B------:R-:W-:-:S00]  /*2ed0*/  BRA `(.L_x_17) ;  /* 0xfffffffc00fc7947 */ /* 0x000fc0000383ffff */
[----:B------:R-:W-:-:S00]  /*2ee0*/  NOP ;  /* 0x0000000000007918 */ /* 0x000fc00000000000 */
        /* <DEDUP_REMOVED lines=9> */
.L_x_20:


//--------------------- .nv.shared.matmul_kernel  --------------------------
	.section	.nv.shared.matmul_kernel,"aw",@nobits
	.sectionflags	@""
	.align	16
	.zero		1024


//--------------------- .nv.shared.reserved.0     --------------------------
	.section	.nv.shared.reserved.0,"aw",@nobits
	.align	8
	.weak		__nv_reservedSMEM_offset_0_alias
	.size		__nv_reservedSMEM_offset_0_alias, 0, 64
	.other		__nv_reservedSMEM_offset_0_alias,@"STO_CUDA_RESERVED_SHARED STV_DEFAULT"
__nv_reservedSMEM_offset_0_alias:
	.zero		0
.nv.shared.reserved.0:
	.zero		64
	.weak		__nv_reservedSMEM_allocation_phase
	.type		__nv_reservedSMEM_allocation_phase,@object
	.size		__nv_reservedSMEM_allocation_phase,(.L_0 - __nv_reservedSMEM_allocation_phase)
__nv_reservedSMEM_allocation_phase:
	.zero		1
.L_0:
	.zero		7
	.weak		__nv_reservedSMEM_devtool_atexit_pc
	.type		__nv_reservedSMEM_devtool_atexit_pc,@object
	.size		__nv_reservedSMEM_devtool_atexit_pc,(__nv_reservedSMEM_allocation_mask - __nv_reservedSMEM_devtool_atexit_pc)
__nv_reservedSMEM_devtool_atexit_pc:
	.zero		8
	.weak		__nv_reservedSMEM_allocation_mask
	.type		__nv_reservedSMEM_allocation_mask,@object
	.size		__nv_reservedSMEM_allocation_mask,(.L_2 - __nv_reservedSMEM_allocation_mask)
__nv_reservedSMEM_allocation_mask:
	.zero		4
.L_2:


//--------------------- .nv.constant0.matmul_kernel --------------------------
	.section	.nv.constant0.matmul_kernel,"a",@progbits
	.sectionflags	@""
	.align	4
.nv.constant0.matmul_kernel:
	.zero		976


//--------------------- SYMBOLS --------------------------

	.type		.nv.reservedSmem.offset0,@object
	.size		.nv.reservedSmem.offset0,0x4
	.type		.nv.reservedSmem.cap,@object
	.size		.nv.reservedSmem.cap,0x4
